//
// Generated by NVIDIA NVVM Compiler
//
// Compiler Build ID: CL-36424714
// Cuda compilation tools, release 13.0, V13.0.88
// Based on NVVM 20.0.0
//

.version 9.0
.target sm_100
.address_size 64

	// .globl	_Z18bfu_forward_kernelP2c2PK9StageDescii
.const .align 8 .b8 d_m4[16];
.const .align 8 .b8 d_m8[128];
.const .align 8 .b8 d_m16[208];
// _ZZ13run_stage_devRK9StageDescE2s0 has been demoted
// _ZZ13run_stage_devRK9StageDescE2s1 has been demoted
.extern .shared .align 16 .b8 __smem[];

.visible .entry _Z18bfu_forward_kernelP2c2PK9StageDescii(
	.param .u64 .ptr .align 1 _Z18bfu_forward_kernelP2c2PK9StageDescii_param_0,
	.param .u64 .ptr .align 1 _Z18bfu_forward_kernelP2c2PK9StageDescii_param_1,
	.param .u32 _Z18bfu_forward_kernelP2c2PK9StageDescii_param_2,
	.param .u32 _Z18bfu_forward_kernelP2c2PK9StageDescii_param_3
)
{
	.local .align 16 .b8 	__local_depot0[64];
	.reg .b64 	%SP;
	.reg .b64 	%SPL;
	.reg .pred 	%p<55>;
	.reg .b32 	%r<417>;
	.reg .b64 	%rd<65>;
	.reg .b64 	%fd<386>;
	// demoted variable
	.shared .align 8 .b8 _ZZ13run_stage_devRK9StageDescE2s0[1024];
	// demoted variable
	.shared .align 8 .b8 _ZZ13run_stage_devRK9StageDescE2s1[1024];
	mov.u64 	%SPL, __local_depot0;
	ld.param.u64 	%rd17, [_Z18bfu_forward_kernelP2c2PK9StageDescii_param_0];
	ld.param.u64 	%rd16, [_Z18bfu_forward_kernelP2c2PK9StageDescii_param_1];
	ld.param.u32 	%r76, [_Z18bfu_forward_kernelP2c2PK9StageDescii_param_2];
	ld.param.u32 	%r77, [_Z18bfu_forward_kernelP2c2PK9StageDescii_param_3];
	cvta.to.global.u64 	%rd1, %rd17;
	add.u64 	%rd2, %SPL, 0;
	add.u64 	%rd3, %SPL, 0;
	add.u64 	%rd4, %SPL, 0;
	add.u64 	%rd5, %SPL, 0;
	mov.u32 	%r1, %tid.x;
	shr.s32 	%r2, %r77, 1;
	add.s32 	%r410, %r2, %r1;
	mov.b32 	%r395, 0;
$L__BB0_1:
	mov.u32 	%r4, %r395;
	mov.b32 	%r79, 1;
	shl.b32 	%r80, %r79, %r4;
	setp.lt.s32 	%p1, %r80, %r77;
	add.s32 	%r395, %r4, 1;
	@%p1 bra 	$L__BB0_1;
	setp.eq.s32 	%p2, %r4, 0;
	mov.b64 	%rd62, 0;
	@%p2 bra 	$L__BB0_10;
	setp.lt.u32 	%p3, %r4, 4;
	mov.b32 	%r405, 0;
	mov.u32 	%r400, %r1;
	@%p3 bra 	$L__BB0_6;
	and.b32  	%r84, %r4, -4;
	neg.s32 	%r396, %r84;
	mov.b32 	%r405, 0;
	mov.u32 	%r400, %r1;
$L__BB0_5:
	shl.b32 	%r85, %r400, 2;
	and.b32  	%r86, %r85, 4;
	shr.u32 	%r87, %r400, 2;
	shl.b32 	%r88, %r405, 3;
	or.b32  	%r89, %r88, %r86;
	and.b32  	%r90, %r400, 2;
	or.b32  	%r91, %r90, %r89;
	and.b32  	%r92, %r87, 1;
	or.b32  	%r93, %r92, %r91;
	shr.u32 	%r94, %r400, 3;
	shl.b32 	%r95, %r93, 1;
	and.b32  	%r96, %r94, 1;
	or.b32  	%r405, %r96, %r95;
	shr.u32 	%r400, %r400, 4;
	add.s32 	%r396, %r396, 4;
	setp.ne.s32 	%p4, %r396, 0;
	@%p4 bra 	$L__BB0_5;
$L__BB0_6:
	and.b32  	%r97, %r4, 3;
	setp.eq.s32 	%p5, %r97, 0;
	@%p5 bra 	$L__BB0_9;
	neg.s32 	%r402, %r97;
$L__BB0_8:
	.pragma "nounroll";
	shl.b32 	%r99, %r405, 1;
	and.b32  	%r100, %r400, 1;
	or.b32  	%r405, %r100, %r99;
	shr.u32 	%r400, %r400, 1;
	add.s32 	%r402, %r402, 1;
	setp.ne.s32 	%p6, %r402, 0;
	@%p6 bra 	$L__BB0_8;
$L__BB0_9:
	cvt.u64.u32 	%rd62, %r405;
$L__BB0_10:
	setp.eq.s32 	%p7, %r4, 0;
	shl.b64 	%rd24, %rd62, 4;
	add.s64 	%rd25, %rd1, %rd24;
	ld.global.f64 	%fd72, [%rd25];
	ld.global.f64 	%fd73, [%rd25+8];
	shl.b32 	%r101, %r1, 4;
	mov.u32 	%r102, __smem;
	add.s32 	%r24, %r102, %r101;
	st.shared.v2.f64 	[%r24], {%fd72, %fd73};
	mov.b64 	%rd63, 0;
	@%p7 bra 	$L__BB0_18;
	setp.lt.u32 	%p8, %r4, 4;
	mov.b32 	%r415, 0;
	@%p8 bra 	$L__BB0_14;
	and.b32  	%r106, %r4, -4;
	neg.s32 	%r406, %r106;
	mov.b32 	%r415, 0;
$L__BB0_13:
	shl.b32 	%r107, %r410, 2;
	and.b32  	%r108, %r107, 4;
	shr.u32 	%r109, %r410, 2;
	shl.b32 	%r110, %r415, 3;
	or.b32  	%r111, %r110, %r108;
	and.b32  	%r112, %r410, 2;
	or.b32  	%r113, %r112, %r111;
	and.b32  	%r114, %r109, 1;
	or.b32  	%r115, %r114, %r113;
	shr.u32 	%r116, %r410, 3;
	shl.b32 	%r117, %r115, 1;
	and.b32  	%r118, %r116, 1;
	or.b32  	%r415, %r118, %r117;
	shr.u32 	%r410, %r410, 4;
	add.s32 	%r406, %r406, 4;
	setp.ne.s32 	%p9, %r406, 0;
	@%p9 bra 	$L__BB0_13;
$L__BB0_14:
	and.b32  	%r119, %r4, 3;
	setp.eq.s32 	%p10, %r119, 0;
	@%p10 bra 	$L__BB0_17;
	neg.s32 	%r412, %r119;
$L__BB0_16:
	.pragma "nounroll";
	shl.b32 	%r121, %r415, 1;
	and.b32  	%r122, %r410, 1;
	or.b32  	%r415, %r122, %r121;
	shr.u32 	%r410, %r410, 1;
	add.s32 	%r412, %r412, 1;
	setp.ne.s32 	%p11, %r412, 0;
	@%p11 bra 	$L__BB0_16;
$L__BB0_17:
	cvt.u64.u32 	%rd63, %r415;
$L__BB0_18:
	shl.b64 	%rd26, %rd63, 4;
	add.s64 	%rd27, %rd1, %rd26;
	ld.global.f64 	%fd74, [%rd27];
	ld.global.f64 	%fd75, [%rd27+8];
	shl.b32 	%r123, %r2, 4;
	add.s32 	%r43, %r24, %r123;
	st.shared.v2.f64 	[%r43], {%fd74, %fd75};
	bar.sync 	0;
	setp.lt.s32 	%p12, %r76, 1;
	@%p12 bra 	$L__BB0_95;
	add.u64 	%rd10, %SPL, 0;
	add.u64 	%rd11, %SPL, 0;
	add.u64 	%rd12, %SPL, 0;
	mov.u32 	%r44, %ntid.x;
	ld.const.f64 	%fd1, [d_m8+112];
	ld.const.f64 	%fd2, [d_m8+120];
	ld.const.f64 	%fd3, [d_m8+96];
	ld.const.f64 	%fd4, [d_m8+104];
	ld.const.f64 	%fd5, [d_m8+80];
	ld.const.f64 	%fd6, [d_m8+88];
	ld.const.f64 	%fd7, [d_m8+48];
	ld.const.f64 	%fd8, [d_m8+56];
	ld.const.f64 	%fd9, [d_m4+8];
	ld.const.f64 	%fd10, [d_m16+128];
	ld.const.f64 	%fd11, [d_m16+136];
	ld.const.f64 	%fd12, [d_m16+144];
	ld.const.f64 	%fd13, [d_m16+152];
	ld.const.f64 	%fd14, [d_m16+112];
	ld.const.f64 	%fd15, [d_m16+120];
	ld.const.f64 	%fd16, [d_m16+96];
	ld.const.f64 	%fd17, [d_m16+104];
	ld.const.f64 	%fd18, [d_m16+48];
	ld.const.f64 	%fd19, [d_m16+56];
	ld.const.f64 	%fd20, [d_m16+32];
	ld.const.f64 	%fd21, [d_m16+40];
	ld.const.f64 	%fd22, [d_m16+16];
	ld.const.f64 	%fd23, [d_m16+24];
	ld.const.f64 	%fd24, [d_m16];
	ld.const.f64 	%fd25, [d_m16+8];
	ld.const.f64 	%fd26, [d_m16+64];
	ld.const.f64 	%fd27, [d_m16+72];
	ld.const.f64 	%fd28, [d_m16+80];
	ld.const.f64 	%fd29, [d_m16+88];
	ld.const.f64 	%fd30, [d_m16+160];
	ld.const.f64 	%fd31, [d_m16+168];
	ld.const.f64 	%fd32, [d_m16+176];
	ld.const.f64 	%fd33, [d_m16+184];
	ld.const.f64 	%fd34, [d_m16+192];
	ld.const.f64 	%fd35, [d_m16+200];
	neg.s32 	%r416, %r76;
	cvta.to.global.u64 	%rd31, %rd16;
	add.s64 	%rd64, %rd31, 8;
$L__BB0_20:
	ld.global.nc.u32 	%r47, [%rd64+-8];
	shr.s32 	%r48, %r47, 1;
	div.s32 	%r49, %r1, %r48;
	mul.lo.s32 	%r124, %r49, %r48;
	sub.s32 	%r50, %r1, %r124;
	div.u32 	%r125, %r44, %r48;
	setp.ge.s32 	%p13, %r49, %r125;
	@%p13 bra 	$L__BB0_94;
	setp.ne.s32 	%p14, %r47, 2;
	@%p14 bra 	$L__BB0_25;
	setp.ne.s32 	%p53, %r50, 0;
	@%p53 bra 	$L__BB0_24;
	ld.global.nc.u32 	%r384, [%rd64+-4];
	div.s32 	%r385, %r49, %r384;
	mul.lo.s32 	%r386, %r384, %r385;
	sub.s32 	%r387, %r49, %r386;
	shl.b32 	%r388, %r386, 1;
	add.s32 	%r389, %r388, %r387;
	shl.b32 	%r390, %r389, 4;
	mov.u32 	%r391, __smem;
	add.s32 	%r392, %r391, %r390;
	ld.shared.v2.f64 	{%fd355, %fd356}, [%r392];
	shl.b32 	%r393, %r384, 4;
	add.s32 	%r394, %r392, %r393;
	ld.shared.v2.f64 	{%fd357, %fd358}, [%r394];
	ld.global.nc.u64 	%rd54, [%rd64];
	cvta.to.global.u64 	%rd55, %rd54;
	mul.wide.u32 	%rd56, %r387, 16;
	add.s64 	%rd57, %rd55, %rd56;
	ld.global.f64 	%fd359, [%rd57];
	ld.global.f64 	%fd360, [%rd57+8];
	mul.f64 	%fd361, %fd357, %fd359;
	mul.f64 	%fd362, %fd358, %fd360;
	sub.f64 	%fd363, %fd361, %fd362;
	mul.f64 	%fd364, %fd357, %fd360;
	fma.rn.f64 	%fd365, %fd358, %fd359, %fd364;
	add.f64 	%fd366, %fd355, %fd363;
	add.f64 	%fd367, %fd356, %fd365;
	st.shared.v2.f64 	[%r392], {%fd366, %fd367};
	sub.f64 	%fd368, %fd355, %fd363;
	sub.f64 	%fd369, %fd356, %fd365;
	st.shared.v2.f64 	[%r394], {%fd368, %fd369};
$L__BB0_24:
	bar.sync 	0;
	bra.uni 	$L__BB0_94;
$L__BB0_25:
	ld.global.nc.u32 	%r51, [%rd64+-4];
	add.s32 	%r52, %r50, 1;
	add.s32 	%r53, %r48, %r52;
	div.s32 	%r54, %r49, %r51;
	mul.lo.s32 	%r126, %r54, %r51;
	sub.s32 	%r55, %r49, %r126;
	mul.lo.s32 	%r127, %r51, %r47;
	mul.lo.s32 	%r56, %r127, %r54;
	add.s32 	%r128, %r47, -1;
	mul.lo.s32 	%r57, %r55, %r128;
	setp.ge.s32 	%p15, %r52, %r47;
	@%p15 bra 	$L__BB0_27;
	mad.lo.s32 	%r129, %r51, %r52, %r55;
	add.s32 	%r130, %r129, %r56;
	ld.global.nc.u64 	%rd32, [%rd64];
	cvta.to.global.u64 	%rd33, %rd32;
	add.s32 	%r131, %r57, %r50;
	mul.wide.s32 	%rd34, %r131, 16;
	add.s64 	%rd35, %rd33, %rd34;
	ld.global.f64 	%fd76, [%rd35];
	ld.global.f64 	%fd77, [%rd35+8];
	shl.b32 	%r132, %r130, 4;
	mov.u32 	%r133, __smem;
	add.s32 	%r134, %r133, %r132;
	ld.shared.v2.f64 	{%fd78, %fd79}, [%r134];
	mul.f64 	%fd80, %fd76, %fd78;
	mul.f64 	%fd81, %fd77, %fd79;
	sub.f64 	%fd82, %fd80, %fd81;
	mul.f64 	%fd83, %fd76, %fd79;
	fma.rn.f64 	%fd84, %fd77, %fd78, %fd83;
	st.shared.v2.f64 	[%r134], {%fd82, %fd84};
$L__BB0_27:
	setp.ge.s32 	%p16, %r53, %r47;
	@%p16 bra 	$L__BB0_29;
	mad.lo.s32 	%r135, %r53, %r51, %r55;
	add.s32 	%r136, %r135, %r56;
	ld.global.nc.u64 	%rd36, [%rd64];
	cvta.to.global.u64 	%rd37, %rd36;
	add.s32 	%r137, %r48, %r50;
	add.s32 	%r138, %r137, %r57;
	mul.wide.s32 	%rd38, %r138, 16;
	add.s64 	%rd39, %rd37, %rd38;
	ld.global.f64 	%fd85, [%rd39];
	ld.global.f64 	%fd86, [%rd39+8];
	shl.b32 	%r139, %r136, 4;
	mov.u32 	%r140, __smem;
	add.s32 	%r141, %r140, %r139;
	ld.shared.v2.f64 	{%fd87, %fd88}, [%r141];
	mul.f64 	%fd89, %fd85, %fd87;
	mul.f64 	%fd90, %fd86, %fd88;
	sub.f64 	%fd91, %fd89, %fd90;
	mul.f64 	%fd92, %fd85, %fd88;
	fma.rn.f64 	%fd93, %fd86, %fd87, %fd92;
	st.shared.v2.f64 	[%r141], {%fd91, %fd93};
$L__BB0_29:
	bar.sync 	0;
	setp.eq.s32 	%p17, %r47, 8;
	@%p17 bra 	$L__BB0_34;
	setp.ne.s32 	%p18, %r47, 4;
	@%p18 bra 	$L__BB0_54;
	setp.eq.s32 	%p29, %r50, 0;
	selp.b32 	%r208, 0, 2, %p29;
	shl.b32 	%r58, %r54, 2;
	or.b32  	%r209, %r58, %r208;
	mad.lo.s32 	%r210, %r209, %r51, %r55;
	shl.b32 	%r211, %r210, 4;
	mov.u32 	%r212, __smem;
	add.s32 	%r213, %r212, %r211;
	ld.shared.v2.f64 	{%fd178, %fd179}, [%r213];
	shl.b32 	%r214, %r51, 4;
	add.s32 	%r215, %r213, %r214;
	ld.shared.v2.f64 	{%fd180, %fd181}, [%r215];
	add.f64 	%fd182, %fd178, %fd180;
	add.f64 	%fd183, %fd179, %fd181;
	st.shared.v2.f64 	[%r213], {%fd182, %fd183};
	sub.f64 	%fd184, %fd178, %fd180;
	sub.f64 	%fd185, %fd179, %fd181;
	st.shared.v2.f64 	[%r215], {%fd184, %fd185};
	bar.sync 	0;
	setp.ne.s32 	%p30, %r50, 1;
	@%p30 bra 	$L__BB0_33;
	add.s32 	%r216, %r58, 3;
	mad.lo.s32 	%r217, %r216, %r51, %r55;
	shl.b32 	%r218, %r217, 4;
	mov.u32 	%r219, __smem;
	add.s32 	%r220, %r219, %r218;
	ld.shared.v2.f64 	{%fd186, %fd187}, [%r220];
	ld.const.f64 	%fd188, [d_m4];
	mul.f64 	%fd189, %fd188, %fd186;
	mul.f64 	%fd190, %fd9, %fd187;
	sub.f64 	%fd191, %fd189, %fd190;
	mul.f64 	%fd192, %fd188, %fd187;
	fma.rn.f64 	%fd193, %fd9, %fd186, %fd192;
	st.shared.v2.f64 	[%r220], {%fd191, %fd193};
$L__BB0_33:
	bar.sync 	0;
	selp.b32 	%r221, 2, 3, %p29;
	selp.b32 	%r222, 0, %r51, %p29;
	add.s32 	%r223, %r55, %r222;
	add.s32 	%r224, %r223, %r56;
	add.s32 	%r225, %r58, %r221;
	mad.lo.s32 	%r226, %r225, %r51, %r55;
	shl.b32 	%r227, %r224, 4;
	mov.u32 	%r228, __smem;
	add.s32 	%r229, %r228, %r227;
	ld.shared.v2.f64 	{%fd194, %fd195}, [%r229];
	shl.b32 	%r230, %r226, 4;
	add.s32 	%r231, %r228, %r230;
	ld.shared.v2.f64 	{%fd196, %fd197}, [%r231];
	add.f64 	%fd198, %fd194, %fd196;
	add.f64 	%fd199, %fd195, %fd197;
	st.shared.v2.f64 	[%r229], {%fd198, %fd199};
	sub.f64 	%fd200, %fd194, %fd196;
	sub.f64 	%fd201, %fd195, %fd197;
	st.shared.v2.f64 	[%r231], {%fd200, %fd201};
	bar.sync 	0;
	bra.uni 	$L__BB0_94;
$L__BB0_34:
	mov.b32 	%r142, 3;
	mov.b32 	%r143, 2;
	mov.b32 	%r144, 1;
	mov.b32 	%r145, 0;
	st.local.v4.u32 	[%rd12], {%r145, %r144, %r143, %r142};
	mov.b32 	%r146, 7;
	mov.b32 	%r147, 6;
	mov.b32 	%r148, 5;
	mov.b32 	%r149, 4;
	st.local.v4.u32 	[%rd12+16], {%r149, %r148, %r147, %r146};
	mul.wide.u32 	%rd40, %r50, 8;
	add.s64 	%rd41, %rd12, %rd40;
	ld.local.v2.u32 	{%r150, %r151}, [%rd41];
	shl.b32 	%r59, %r54, 3;
	add.s32 	%r152, %r59, %r150;
	mad.lo.s32 	%r153, %r152, %r51, %r55;
	add.s32 	%r154, %r59, %r151;
	mad.lo.s32 	%r155, %r154, %r51, %r55;
	shl.b32 	%r156, %r153, 4;
	mov.u32 	%r157, __smem;
	add.s32 	%r158, %r157, %r156;
	ld.shared.v2.f64 	{%fd94, %fd95}, [%r158];
	shl.b32 	%r159, %r155, 4;
	add.s32 	%r160, %r157, %r159;
	ld.shared.v2.f64 	{%fd96, %fd97}, [%r160];
	add.f64 	%fd98, %fd94, %fd96;
	add.f64 	%fd99, %fd95, %fd97;
	st.shared.v2.f64 	[%r158], {%fd98, %fd99};
	sub.f64 	%fd100, %fd94, %fd96;
	sub.f64 	%fd101, %fd95, %fd97;
	st.shared.v2.f64 	[%r160], {%fd100, %fd101};
	bar.sync 	0;
	or.b32  	%r161, %r59, 6;
	mad.lo.s32 	%r162, %r161, %r51, %r55;
	shl.b32 	%r163, %r162, 4;
	add.s32 	%r60, %r157, %r163;
	or.b32  	%r164, %r59, 5;
	mad.lo.s32 	%r165, %r164, %r51, %r55;
	shl.b32 	%r166, %r165, 4;
	add.s32 	%r61, %r157, %r166;
	shl.b32 	%r62, %r51, 1;
	shl.b32 	%r167, %r51, 5;
	add.s32 	%r63, %r61, %r167;
	setp.eq.s32 	%p19, %r50, 3;
	@%p19 bra 	$L__BB0_37;
	setp.ne.s32 	%p20, %r50, 2;
	@%p20 bra 	$L__BB0_38;
	shl.b32 	%r168, %r51, 2;
	add.s32 	%r169, %r55, %r168;
	add.s32 	%r170, %r169, %r56;
	shl.b32 	%r171, %r170, 4;
	mov.u32 	%r172, __smem;
	add.s32 	%r173, %r172, %r171;
	ld.shared.v2.f64 	{%fd110, %fd111}, [%r173];
	ld.shared.v2.f64 	{%fd112, %fd113}, [%r60];
	add.f64 	%fd114, %fd110, %fd112;
	add.f64 	%fd115, %fd111, %fd113;
	st.shared.v2.f64 	[%r173], {%fd114, %fd115};
	sub.f64 	%fd116, %fd110, %fd112;
	sub.f64 	%fd117, %fd111, %fd113;
	st.shared.v2.f64 	[%r60], {%fd116, %fd117};
	bra.uni 	$L__BB0_38;
$L__BB0_37:
	ld.shared.v2.f64 	{%fd102, %fd103}, [%r61];
	ld.shared.v2.f64 	{%fd104, %fd105}, [%r63];
	add.f64 	%fd106, %fd102, %fd104;
	add.f64 	%fd107, %fd103, %fd105;
	st.shared.v2.f64 	[%r61], {%fd106, %fd107};
	sub.f64 	%fd108, %fd102, %fd104;
	sub.f64 	%fd109, %fd103, %fd105;
	st.shared.v2.f64 	[%r63], {%fd108, %fd109};
$L__BB0_38:
	bar.sync 	0;
	add.s32 	%r174, %r59, 3;
	mad.lo.s32 	%r175, %r174, %r51, %r55;
	shl.b32 	%r176, %r175, 4;
	mov.u32 	%r177, __smem;
	add.s32 	%r64, %r177, %r176;
	setp.gt.s32 	%p21, %r50, 1;
	@%p21 bra 	$L__BB0_42;
	setp.eq.s32 	%p24, %r50, 0;
	@%p24 bra 	$L__BB0_46;
	setp.eq.s32 	%p25, %r50, 1;
	@%p25 bra 	$L__BB0_41;
	bra.uni 	$L__BB0_47;
$L__BB0_41:
	ld.shared.v2.f64 	{%fd139, %fd140}, [%r64];
	mul.f64 	%fd141, %fd139, %fd7;
	mul.f64 	%fd142, %fd140, %fd8;
	sub.f64 	%fd143, %fd141, %fd142;
	mul.f64 	%fd144, %fd139, %fd8;
	fma.rn.f64 	%fd145, %fd140, %fd7, %fd144;
	st.shared.v2.f64 	[%r64], {%fd143, %fd145};
	bra.uni 	$L__BB0_47;
$L__BB0_42:
	setp.eq.s32 	%p22, %r50, 2;
	@%p22 bra 	$L__BB0_45;
	@%p19 bra 	$L__BB0_44;
	bra.uni 	$L__BB0_47;
$L__BB0_44:
	ld.shared.v2.f64 	{%fd132, %fd133}, [%r60];
	mul.f64 	%fd134, %fd132, %fd5;
	mul.f64 	%fd135, %fd133, %fd6;
	sub.f64 	%fd136, %fd134, %fd135;
	mul.f64 	%fd137, %fd132, %fd6;
	fma.rn.f64 	%fd138, %fd133, %fd5, %fd137;
	st.shared.v2.f64 	[%r60], {%fd136, %fd138};
	bra.uni 	$L__BB0_47;
$L__BB0_45:
	ld.shared.v2.f64 	{%fd125, %fd126}, [%r61];
	mul.f64 	%fd127, %fd125, %fd3;
	mul.f64 	%fd128, %fd126, %fd4;
	sub.f64 	%fd129, %fd127, %fd128;
	mul.f64 	%fd130, %fd125, %fd4;
	fma.rn.f64 	%fd131, %fd126, %fd3, %fd130;
	st.shared.v2.f64 	[%r61], {%fd129, %fd131};
	bra.uni 	$L__BB0_47;
$L__BB0_46:
	ld.shared.v2.f64 	{%fd118, %fd119}, [%r63];
	mul.f64 	%fd120, %fd118, %fd1;
	mul.f64 	%fd121, %fd119, %fd2;
	sub.f64 	%fd122, %fd120, %fd121;
	mul.f64 	%fd123, %fd118, %fd2;
	fma.rn.f64 	%fd124, %fd119, %fd1, %fd123;
	st.shared.v2.f64 	[%r63], {%fd122, %fd124};
$L__BB0_47:
	bar.sync 	0;
	setp.eq.s32 	%p26, %r50, 2;
	@%p26 bra 	$L__BB0_52;
	setp.eq.s32 	%p27, %r50, 1;
	@%p27 bra 	$L__BB0_51;
	setp.ne.s32 	%p28, %r50, 0;
	@%p28 bra 	$L__BB0_53;
	add.s32 	%r183, %r56, %r55;
	shl.b32 	%r184, %r183, 4;
	mov.u32 	%r185, __smem;
	add.s32 	%r186, %r185, %r184;
	ld.shared.v2.f64 	{%fd162, %fd163}, [%r186];
	shl.b32 	%r187, %r62, 4;
	add.s32 	%r188, %r186, %r187;
	ld.shared.v2.f64 	{%fd164, %fd165}, [%r188];
	add.f64 	%fd166, %fd162, %fd164;
	add.f64 	%fd167, %fd163, %fd165;
	st.shared.v2.f64 	[%r186], {%fd166, %fd167};
	sub.f64 	%fd168, %fd162, %fd164;
	sub.f64 	%fd169, %fd163, %fd165;
	st.shared.v2.f64 	[%r188], {%fd168, %fd169};
	bra.uni 	$L__BB0_53;
$L__BB0_51:
	add.s32 	%r178, %r55, %r51;
	add.s32 	%r179, %r178, %r56;
	shl.b32 	%r180, %r179, 4;
	mov.u32 	%r181, __smem;
	add.s32 	%r182, %r181, %r180;
	ld.shared.v2.f64 	{%fd154, %fd155}, [%r182];
	ld.shared.v2.f64 	{%fd156, %fd157}, [%r64];
	add.f64 	%fd158, %fd154, %fd156;
	add.f64 	%fd159, %fd155, %fd157;
	st.shared.v2.f64 	[%r182], {%fd158, %fd159};
	sub.f64 	%fd160, %fd154, %fd156;
	sub.f64 	%fd161, %fd155, %fd157;
	st.shared.v2.f64 	[%r64], {%fd160, %fd161};
	bra.uni 	$L__BB0_53;
$L__BB0_52:
	ld.shared.v2.f64 	{%fd146, %fd147}, [%r61];
	ld.shared.v2.f64 	{%fd148, %fd149}, [%r63];
	add.f64 	%fd150, %fd146, %fd148;
	add.f64 	%fd151, %fd147, %fd149;
	st.shared.v2.f64 	[%r61], {%fd150, %fd151};
	sub.f64 	%fd152, %fd146, %fd148;
	sub.f64 	%fd153, %fd147, %fd149;
	st.shared.v2.f64 	[%r63], {%fd152, %fd153};
$L__BB0_53:
	bar.sync 	0;
	mov.b32 	%r189, 5;
	mov.b32 	%r190, 1;
	mov.b32 	%r191, 4;
	mov.b32 	%r192, 0;
	st.local.v4.u32 	[%rd11], {%r192, %r191, %r190, %r189};
	mov.b32 	%r193, 7;
	mov.b32 	%r194, 3;
	mov.b32 	%r195, 6;
	mov.b32 	%r196, 2;
	st.local.v4.u32 	[%rd11+16], {%r196, %r195, %r194, %r193};
	mul.wide.u32 	%rd42, %r50, 8;
	add.s64 	%rd43, %rd11, %rd42;
	ld.local.v2.u32 	{%r197, %r198}, [%rd43];
	add.s32 	%r199, %r59, %r197;
	mad.lo.s32 	%r200, %r199, %r51, %r55;
	add.s32 	%r201, %r59, %r198;
	mad.lo.s32 	%r202, %r201, %r51, %r55;
	shl.b32 	%r203, %r200, 4;
	mov.u32 	%r204, __smem;
	add.s32 	%r205, %r204, %r203;
	ld.shared.v2.f64 	{%fd170, %fd171}, [%r205];
	shl.b32 	%r206, %r202, 4;
	add.s32 	%r207, %r204, %r206;
	ld.shared.v2.f64 	{%fd172, %fd173}, [%r207];
	add.f64 	%fd174, %fd170, %fd172;
	add.f64 	%fd175, %fd171, %fd173;
	st.shared.v2.f64 	[%r205], {%fd174, %fd175};
	sub.f64 	%fd176, %fd170, %fd172;
	sub.f64 	%fd177, %fd171, %fd173;
	st.shared.v2.f64 	[%r207], {%fd176, %fd177};
	bar.sync 	0;
	bra.uni 	$L__BB0_94;
$L__BB0_54:
	shl.b32 	%r232, %r50, 1;
	mul.lo.s32 	%r65, %r54, %r47;
	add.s32 	%r233, %r65, %r232;
	mad.lo.s32 	%r234, %r233, %r51, %r55;
	shl.b32 	%r235, %r234, 4;
	mov.u32 	%r236, __smem;
	add.s32 	%r237, %r236, %r235;
	ld.shared.v2.f64 	{%fd202, %fd203}, [%r237];
	shl.b32 	%r66, %r51, 4;
	add.s32 	%r238, %r237, %r66;
	ld.shared.v2.f64 	{%fd204, %fd205}, [%r238];
	add.f64 	%fd206, %fd202, %fd204;
	add.f64 	%fd207, %fd203, %fd205;
	st.shared.v2.f64 	[%r237], {%fd206, %fd207};
	sub.f64 	%fd208, %fd202, %fd204;
	sub.f64 	%fd209, %fd203, %fd205;
	st.shared.v2.f64 	[%r238], {%fd208, %fd209};
	bar.sync 	0;
	mov.b32 	%r239, 2;
	mov.b32 	%r240, 0;
	st.local.v2.u32 	[%rd5], {%r240, %r239};
	mov.b32 	%r241, 6;
	mov.b32 	%r242, 4;
	st.local.v2.u32 	[%rd5+8], {%r242, %r241};
	mov.b32 	%r243, 7;
	mov.b32 	%r244, 5;
	st.local.v2.u32 	[%rd5+16], {%r244, %r243};
	mov.b32 	%r245, 10;
	mov.b32 	%r246, 8;
	st.local.v2.u32 	[%rd5+24], {%r246, %r245};
	mov.b32 	%r247, 14;
	mov.b32 	%r248, 12;
	st.local.v2.u32 	[%rd5+32], {%r248, %r247};
	mov.b32 	%r249, 13;
	mov.b32 	%r250, 11;
	st.local.v2.u32 	[%rd5+40], {%r250, %r249};
	mov.b32 	%r251, 15;
	mov.b32 	%r252, 9;
	st.local.v2.u32 	[%rd5+48], {%r252, %r251};
	setp.gt.u32 	%p32, %r50, 6;
	@%p32 bra 	$L__BB0_56;
	mul.wide.u32 	%rd44, %r50, 8;
	add.s64 	%rd45, %rd5, %rd44;
	ld.local.v2.u32 	{%r253, %r254}, [%rd45];
	add.s32 	%r255, %r65, %r253;
	mad.lo.s32 	%r256, %r255, %r51, %r55;
	add.s32 	%r257, %r65, %r254;
	mad.lo.s32 	%r258, %r257, %r51, %r55;
	shl.b32 	%r259, %r256, 4;
	mov.u32 	%r260, __smem;
	add.s32 	%r261, %r260, %r259;
	ld.shared.v2.f64 	{%fd210, %fd211}, [%r261];
	shl.b32 	%r262, %r258, 4;
	add.s32 	%r263, %r260, %r262;
	ld.shared.v2.f64 	{%fd212, %fd213}, [%r263];
	add.f64 	%fd214, %fd210, %fd212;
	add.f64 	%fd215, %fd211, %fd213;
	st.shared.v2.f64 	[%r261], {%fd214, %fd215};
	sub.f64 	%fd216, %fd210, %fd212;
	sub.f64 	%fd217, %fd211, %fd213;
	st.shared.v2.f64 	[%r263], {%fd216, %fd217};
$L__BB0_56:
	bar.sync 	0;
	setp.ne.s32 	%p33, %r50, 0;
	add.s32 	%r264, %r65, 9;
	mad.lo.s32 	%r265, %r264, %r51, %r55;
	shl.b32 	%r266, %r265, 4;
	mov.u32 	%r267, __smem;
	add.s32 	%r67, %r267, %r266;
	shl.b32 	%r68, %r51, 1;
	shl.b32 	%r268, %r51, 5;
	add.s32 	%r69, %r67, %r268;
	shl.b32 	%r70, %r51, 2;
	shl.b32 	%r269, %r51, 6;
	add.s32 	%r71, %r67, %r269;
	add.s32 	%r72, %r71, %r268;
	mov.f64 	%fd374, 0d0000000000000000;
	mov.f64 	%fd375, %fd374;
	mov.f64 	%fd376, %fd374;
	mov.f64 	%fd377, %fd374;
	@%p33 bra 	$L__BB0_58;
	ld.shared.v2.f64 	{%fd220, %fd221}, [%r67];
	ld.shared.v2.f64 	{%fd222, %fd223}, [%r69];
	ld.shared.v2.f64 	{%fd224, %fd225}, [%r71];
	ld.shared.v2.f64 	{%fd226, %fd227}, [%r72];
	add.f64 	%fd374, %fd220, %fd222;
	add.f64 	%fd375, %fd221, %fd223;
	add.f64 	%fd376, %fd224, %fd226;
	add.f64 	%fd377, %fd225, %fd227;
$L__BB0_58:
	mov.b32 	%r270, 14;
	mov.b32 	%r271, 10;
	st.local.v2.u32 	[%rd4], {%r271, %r270};
	mov.b32 	%r272, 12;
	mov.b32 	%r273, 8;
	st.local.v2.u32 	[%rd4+8], {%r273, %r272};
	mov.b32 	%r274, 4;
	mov.b32 	%r275, 0;
	st.local.v2.u32 	[%rd4+16], {%r275, %r274};
	setp.gt.u32 	%p34, %r50, 2;
	@%p34 bra 	$L__BB0_60;
	mul.wide.u32 	%rd46, %r50, 8;
	add.s64 	%rd47, %rd4, %rd46;
	ld.local.v2.u32 	{%r276, %r277}, [%rd47];
	add.s32 	%r278, %r65, %r276;
	mad.lo.s32 	%r279, %r278, %r51, %r55;
	add.s32 	%r280, %r65, %r277;
	mad.lo.s32 	%r281, %r280, %r51, %r55;
	shl.b32 	%r282, %r279, 4;
	mov.u32 	%r283, __smem;
	add.s32 	%r284, %r283, %r282;
	ld.shared.v2.f64 	{%fd228, %fd229}, [%r284];
	shl.b32 	%r285, %r281, 4;
	add.s32 	%r286, %r283, %r285;
	ld.shared.v2.f64 	{%fd230, %fd231}, [%r286];
	add.f64 	%fd232, %fd228, %fd230;
	add.f64 	%fd233, %fd229, %fd231;
	st.shared.v2.f64 	[%r284], {%fd232, %fd233};
	sub.f64 	%fd234, %fd228, %fd230;
	sub.f64 	%fd235, %fd229, %fd231;
	st.shared.v2.f64 	[%r286], {%fd234, %fd235};
$L__BB0_60:
	bar.sync 	0;
	shl.b32 	%r287, %r49, 4;
	mov.u32 	%r288, _ZZ13run_stage_devRK9StageDescE2s0;
	add.s32 	%r73, %r288, %r287;
	mov.u32 	%r289, _ZZ13run_stage_devRK9StageDescE2s1;
	add.s32 	%r74, %r289, %r287;
	@%p33 bra 	$L__BB0_62;
	st.shared.f64 	[%r73], %fd374;
	st.shared.f64 	[%r73+8], %fd375;
	st.shared.f64 	[%r74], %fd376;
	st.shared.f64 	[%r74+8], %fd377;
$L__BB0_62:
	bar.sync 	0;
	ld.shared.f64 	%fd379, [%r73];
	ld.shared.f64 	%fd378, [%r73+8];
	ld.shared.f64 	%fd381, [%r74];
	ld.shared.f64 	%fd380, [%r74+8];
	setp.gt.s32 	%p36, %r50, 3;
	@%p36 bra 	$L__BB0_70;
	setp.gt.s32 	%p42, %r50, 1;
	@%p42 bra 	$L__BB0_67;
	setp.eq.s32 	%p45, %r50, 0;
	@%p45 bra 	$L__BB0_77;
	setp.eq.s32 	%p46, %r50, 1;
	@%p46 bra 	$L__BB0_66;
	bra.uni 	$L__BB0_81;
$L__BB0_66:
	ld.shared.v2.f64 	{%fd285, %fd286}, [%r67];
	mul.f64 	%fd287, %fd285, %fd24;
	mul.f64 	%fd288, %fd286, %fd25;
	sub.f64 	%fd289, %fd287, %fd288;
	mul.f64 	%fd290, %fd285, %fd25;
	fma.rn.f64 	%fd291, %fd286, %fd24, %fd290;
	st.shared.v2.f64 	[%r67], {%fd289, %fd291};
	bra.uni 	$L__BB0_81;
$L__BB0_67:
	setp.eq.s32 	%p43, %r50, 2;
	@%p43 bra 	$L__BB0_78;
	setp.eq.s32 	%p44, %r50, 3;
	@%p44 bra 	$L__BB0_69;
	bra.uni 	$L__BB0_81;
$L__BB0_69:
	ld.shared.v2.f64 	{%fd271, %fd272}, [%r69];
	mul.f64 	%fd273, %fd271, %fd20;
	mul.f64 	%fd274, %fd272, %fd21;
	sub.f64 	%fd275, %fd273, %fd274;
	mul.f64 	%fd276, %fd271, %fd21;
	fma.rn.f64 	%fd277, %fd272, %fd20, %fd276;
	st.shared.v2.f64 	[%r69], {%fd275, %fd277};
	bra.uni 	$L__BB0_81;
$L__BB0_70:
	setp.gt.s32 	%p37, %r50, 5;
	@%p37 bra 	$L__BB0_74;
	setp.eq.s32 	%p40, %r50, 4;
	@%p40 bra 	$L__BB0_79;
	setp.eq.s32 	%p41, %r50, 5;
	@%p41 bra 	$L__BB0_73;
	bra.uni 	$L__BB0_81;
$L__BB0_73:
	add.s32 	%r302, %r65, 3;
	mad.lo.s32 	%r303, %r302, %r51, %r55;
	shl.b32 	%r304, %r303, 4;
	mov.u32 	%r305, __smem;
	add.s32 	%r306, %r305, %r304;
	ld.shared.v2.f64 	{%fd257, %fd258}, [%r306];
	mul.f64 	%fd259, %fd257, %fd16;
	mul.f64 	%fd260, %fd258, %fd17;
	sub.f64 	%fd261, %fd259, %fd260;
	mul.f64 	%fd262, %fd257, %fd17;
	fma.rn.f64 	%fd263, %fd258, %fd16, %fd262;
	st.shared.v2.f64 	[%r306], {%fd261, %fd263};
	bra.uni 	$L__BB0_81;
$L__BB0_74:
	setp.eq.s32 	%p38, %r50, 6;
	@%p38 bra 	$L__BB0_80;
	setp.eq.s32 	%p39, %r50, 7;
	@%p39 bra 	$L__BB0_76;
	bra.uni 	$L__BB0_81;
$L__BB0_76:
	add.s32 	%r290, %r65, 10;
	mad.lo.s32 	%r291, %r290, %r51, %r55;
	shl.b32 	%r292, %r291, 4;
	mov.u32 	%r293, __smem;
	add.s32 	%r294, %r293, %r292;
	ld.shared.v2.f64 	{%fd236, %fd237}, [%r294];
	mul.f64 	%fd238, %fd236, %fd10;
	mul.f64 	%fd239, %fd237, %fd11;
	sub.f64 	%fd240, %fd238, %fd239;
	mul.f64 	%fd241, %fd236, %fd11;
	fma.rn.f64 	%fd242, %fd237, %fd10, %fd241;
	st.shared.v2.f64 	[%r294], {%fd240, %fd242};
	shl.b32 	%r295, %r70, 4;
	add.s32 	%r296, %r294, %r295;
	ld.shared.v2.f64 	{%fd243, %fd244}, [%r296];
	mul.f64 	%fd245, %fd243, %fd12;
	mul.f64 	%fd246, %fd244, %fd13;
	sub.f64 	%fd247, %fd245, %fd246;
	mul.f64 	%fd248, %fd243, %fd13;
	fma.rn.f64 	%fd249, %fd244, %fd12, %fd248;
	st.shared.v2.f64 	[%r296], {%fd247, %fd249};
	bra.uni 	$L__BB0_81;
$L__BB0_77:
	mul.f64 	%fd292, %fd379, %fd26;
	mul.f64 	%fd293, %fd378, %fd27;
	sub.f64 	%fd52, %fd292, %fd293;
	mul.f64 	%fd294, %fd379, %fd27;
	fma.rn.f64 	%fd378, %fd378, %fd26, %fd294;
	mul.f64 	%fd295, %fd381, %fd28;
	mul.f64 	%fd296, %fd380, %fd29;
	sub.f64 	%fd54, %fd295, %fd296;
	mul.f64 	%fd297, %fd381, %fd29;
	fma.rn.f64 	%fd380, %fd380, %fd28, %fd297;
	mov.f64 	%fd379, %fd52;
	mov.f64 	%fd381, %fd54;
	bra.uni 	$L__BB0_81;
$L__BB0_78:
	ld.shared.v2.f64 	{%fd278, %fd279}, [%r72];
	mul.f64 	%fd280, %fd278, %fd22;
	mul.f64 	%fd281, %fd279, %fd23;
	sub.f64 	%fd282, %fd280, %fd281;
	mul.f64 	%fd283, %fd278, %fd23;
	fma.rn.f64 	%fd284, %fd279, %fd22, %fd283;
	st.shared.v2.f64 	[%r72], {%fd282, %fd284};
	bra.uni 	$L__BB0_81;
$L__BB0_79:
	ld.shared.v2.f64 	{%fd264, %fd265}, [%r71];
	mul.f64 	%fd266, %fd264, %fd18;
	mul.f64 	%fd267, %fd265, %fd19;
	sub.f64 	%fd268, %fd266, %fd267;
	mul.f64 	%fd269, %fd264, %fd19;
	fma.rn.f64 	%fd270, %fd265, %fd18, %fd269;
	st.shared.v2.f64 	[%r71], {%fd268, %fd270};
	bra.uni 	$L__BB0_81;
$L__BB0_80:
	add.s32 	%r297, %r65, 12;
	mad.lo.s32 	%r298, %r297, %r51, %r55;
	shl.b32 	%r299, %r298, 4;
	mov.u32 	%r300, __smem;
	add.s32 	%r301, %r300, %r299;
	ld.shared.v2.f64 	{%fd250, %fd251}, [%r301];
	mul.f64 	%fd252, %fd250, %fd14;
	mul.f64 	%fd253, %fd251, %fd15;
	sub.f64 	%fd254, %fd252, %fd253;
	mul.f64 	%fd255, %fd250, %fd15;
	fma.rn.f64 	%fd256, %fd251, %fd14, %fd255;
	st.shared.v2.f64 	[%r301], {%fd254, %fd256};
$L__BB0_81:
	bar.sync 	0;
	@%p33 bra 	$L__BB0_83;
	st.shared.f64 	[%r73], %fd379;
	st.shared.f64 	[%r73+8], %fd378;
	st.shared.f64 	[%r74], %fd381;
	st.shared.f64 	[%r74+8], %fd380;
$L__BB0_83:
	bar.sync 	0;
	ld.shared.f64 	%fd383, [%r73];
	ld.shared.f64 	%fd382, [%r73+8];
	ld.shared.f64 	%fd385, [%r74];
	ld.shared.f64 	%fd384, [%r74+8];
	@%p33 bra 	$L__BB0_85;
	add.f64 	%fd64, %fd383, %fd385;
	add.f64 	%fd65, %fd382, %fd384;
	sub.f64 	%fd385, %fd383, %fd385;
	sub.f64 	%fd384, %fd382, %fd384;
	add.s32 	%r307, %r65, 5;
	mad.lo.s32 	%r308, %r307, %r51, %r55;
	shl.b32 	%r309, %r308, 4;
	mov.u32 	%r310, __smem;
	add.s32 	%r311, %r310, %r309;
	ld.shared.v2.f64 	{%fd298, %fd299}, [%r311];
	mul.f64 	%fd300, %fd298, %fd30;
	mul.f64 	%fd301, %fd299, %fd31;
	sub.f64 	%fd302, %fd300, %fd301;
	mul.f64 	%fd303, %fd298, %fd31;
	fma.rn.f64 	%fd304, %fd299, %fd30, %fd303;
	st.shared.v2.f64 	[%r311], {%fd302, %fd304};
	shl.b32 	%r312, %r68, 4;
	add.s32 	%r313, %r311, %r312;
	ld.shared.v2.f64 	{%fd305, %fd306}, [%r313];
	mul.f64 	%fd307, %fd305, %fd32;
	mul.f64 	%fd308, %fd306, %fd33;
	sub.f64 	%fd309, %fd307, %fd308;
	mul.f64 	%fd310, %fd305, %fd33;
	fma.rn.f64 	%fd311, %fd306, %fd32, %fd310;
	st.shared.v2.f64 	[%r313], {%fd309, %fd311};
	add.s32 	%r314, %r311, %r66;
	ld.shared.v2.f64 	{%fd312, %fd313}, [%r314];
	mul.f64 	%fd314, %fd312, %fd34;
	mul.f64 	%fd315, %fd313, %fd35;
	sub.f64 	%fd316, %fd314, %fd315;
	mul.f64 	%fd317, %fd312, %fd35;
	fma.rn.f64 	%fd318, %fd313, %fd34, %fd317;
	st.shared.v2.f64 	[%r314], {%fd316, %fd318};
	mov.f64 	%fd382, %fd65;
	mov.f64 	%fd383, %fd64;
$L__BB0_85:
	mov.b32 	%r315, 6;
	mov.b32 	%r316, 2;
	mov.b32 	%r317, 3;
	mov.b32 	%r318, 1;
	st.local.v4.u32 	[%rd3], {%r318, %r317, %r316, %r315};
	mov.b32 	%r319, 15;
	mov.b32 	%r320, 9;
	mov.b32 	%r321, 14;
	mov.b32 	%r322, 10;
	st.local.v4.u32 	[%rd3+16], {%r322, %r321, %r320, %r319};
	mov.b32 	%r323, 7;
	mov.b32 	%r324, 5;
	mov.b32 	%r325, 13;
	mov.b32 	%r326, 11;
	st.local.v4.u32 	[%rd3+32], {%r326, %r325, %r324, %r323};
	setp.gt.u32 	%p49, %r50, 5;
	@%p49 bra 	$L__BB0_87;
	mul.wide.u32 	%rd48, %r50, 8;
	add.s64 	%rd49, %rd3, %rd48;
	ld.local.v2.u32 	{%r327, %r328}, [%rd49];
	add.s32 	%r329, %r65, %r327;
	mad.lo.s32 	%r330, %r329, %r51, %r55;
	add.s32 	%r331, %r65, %r328;
	mad.lo.s32 	%r332, %r331, %r51, %r55;
	shl.b32 	%r333, %r330, 4;
	mov.u32 	%r334, __smem;
	add.s32 	%r335, %r334, %r333;
	ld.shared.v2.f64 	{%fd319, %fd320}, [%r335];
	shl.b32 	%r336, %r332, 4;
	add.s32 	%r337, %r334, %r336;
	ld.shared.v2.f64 	{%fd321, %fd322}, [%r337];
	add.f64 	%fd323, %fd319, %fd321;
	add.f64 	%fd324, %fd320, %fd322;
	st.shared.v2.f64 	[%r335], {%fd323, %fd324};
	sub.f64 	%fd325, %fd319, %fd321;
	sub.f64 	%fd326, %fd320, %fd322;
	st.shared.v2.f64 	[%r337], {%fd325, %fd326};
$L__BB0_87:
	bar.sync 	0;
	mov.b32 	%r338, 7;
	mov.b32 	%r339, 3;
	mov.b32 	%r340, 5;
	mov.b32 	%r341, 1;
	st.local.v4.u32 	[%rd2], {%r341, %r340, %r339, %r338};
	mov.b32 	%r342, 13;
	mov.b32 	%r343, 15;
	mov.b32 	%r344, 11;
	mov.b32 	%r345, 9;
	st.local.v4.u32 	[%rd2+16], {%r345, %r344, %r343, %r342};
	setp.gt.u32 	%p50, %r50, 3;
	@%p50 bra 	$L__BB0_89;
	mul.wide.u32 	%rd50, %r50, 8;
	add.s64 	%rd51, %rd2, %rd50;
	ld.local.v2.u32 	{%r346, %r347}, [%rd51];
	add.s32 	%r348, %r65, %r346;
	mad.lo.s32 	%r349, %r348, %r51, %r55;
	add.s32 	%r350, %r65, %r347;
	mad.lo.s32 	%r351, %r350, %r51, %r55;
	shl.b32 	%r352, %r349, 4;
	mov.u32 	%r353, __smem;
	add.s32 	%r354, %r353, %r352;
	ld.shared.v2.f64 	{%fd327, %fd328}, [%r354];
	shl.b32 	%r355, %r351, 4;
	add.s32 	%r356, %r353, %r355;
	ld.shared.v2.f64 	{%fd329, %fd330}, [%r356];
	add.f64 	%fd331, %fd327, %fd329;
	add.f64 	%fd332, %fd328, %fd330;
	st.shared.v2.f64 	[%r354], {%fd331, %fd332};
	sub.f64 	%fd333, %fd327, %fd329;
	sub.f64 	%fd334, %fd328, %fd330;
	st.shared.v2.f64 	[%r356], {%fd333, %fd334};
$L__BB0_89:
	@%p33 bra 	$L__BB0_91;
	ld.shared.v2.f64 	{%fd335, %fd336}, [%r67];
	sub.f64 	%fd337, %fd383, %fd335;
	sub.f64 	%fd338, %fd382, %fd336;
	st.shared.v2.f64 	[%r67], {%fd337, %fd338};
	ld.shared.v2.f64 	{%fd339, %fd340}, [%r72];
	sub.f64 	%fd341, %fd385, %fd339;
	sub.f64 	%fd342, %fd384, %fd340;
	st.shared.v2.f64 	[%r72], {%fd341, %fd342};
$L__BB0_91:
	bar.sync 	0;
	mov.b32 	%r357, 9;
	mov.b32 	%r358, 1;
	mov.b32 	%r359, 8;
	mov.b32 	%r360, 0;
	st.local.v4.u32 	[%rd10], {%r360, %r359, %r358, %r357};
	mov.b32 	%r361, 12;
	mov.b32 	%r362, 4;
	mov.b32 	%r363, 10;
	mov.b32 	%r364, 2;
	st.local.v4.u32 	[%rd10+16], {%r364, %r363, %r362, %r361};
	mov.b32 	%r365, 15;
	mov.b32 	%r366, 7;
	mov.b32 	%r367, 14;
	mov.b32 	%r368, 6;
	st.local.v4.u32 	[%rd10+32], {%r368, %r367, %r366, %r365};
	mov.b32 	%r369, 11;
	mov.b32 	%r370, 5;
	mov.b32 	%r371, 13;
	mov.b32 	%r372, 3;
	st.local.v4.u32 	[%rd10+48], {%r372, %r371, %r370, %r369};
	mul.wide.u32 	%rd52, %r50, 8;
	add.s64 	%rd53, %rd10, %rd52;
	ld.local.v2.u32 	{%r373, %r374}, [%rd53];
	add.s32 	%r375, %r65, %r373;
	mad.lo.s32 	%r376, %r375, %r51, %r55;
	add.s32 	%r377, %r65, %r374;
	mad.lo.s32 	%r378, %r377, %r51, %r55;
	shl.b32 	%r379, %r376, 4;
	mov.u32 	%r380, __smem;
	add.s32 	%r381, %r380, %r379;
	ld.shared.v2.f64 	{%fd343, %fd344}, [%r381];
	shl.b32 	%r382, %r378, 4;
	add.s32 	%r383, %r380, %r382;
	ld.shared.v2.f64 	{%fd345, %fd346}, [%r383];
	add.f64 	%fd347, %fd343, %fd345;
	add.f64 	%fd348, %fd344, %fd346;
	st.shared.v2.f64 	[%r381], {%fd347, %fd348};
	sub.f64 	%fd349, %fd343, %fd345;
	sub.f64 	%fd350, %fd344, %fd346;
	st.shared.v2.f64 	[%r383], {%fd349, %fd350};
	setp.ne.s32 	%p52, %r50, 7;
	@%p52 bra 	$L__BB0_93;
	ld.shared.v2.f64 	{%fd351, %fd352}, [%r69];
	ld.shared.v2.f64 	{%fd353, %fd354}, [%r71];
	st.shared.v2.f64 	[%r69], {%fd353, %fd354};
	st.shared.v2.f64 	[%r71], {%fd351, %fd352};
$L__BB0_93:
	bar.sync 	0;
$L__BB0_94:
	add.s32 	%r416, %r416, 1;
	setp.ne.s32 	%p54, %r416, 0;
	add.s64 	%rd64, %rd64, 16;
	@%p54 bra 	$L__BB0_20;
$L__BB0_95:
	mul.wide.u32 	%rd58, %r1, 16;
	add.s64 	%rd59, %rd1, %rd58;
	ld.shared.v2.f64 	{%fd370, %fd371}, [%r24];
	st.global.f64 	[%rd59], %fd370;
	st.global.f64 	[%rd59+8], %fd371;
	mul.wide.s32 	%rd60, %r2, 16;
	add.s64 	%rd61, %rd59, %rd60;
	ld.shared.v2.f64 	{%fd372, %fd373}, [%r43];
	st.global.f64 	[%rd61], %fd372;
	st.global.f64 	[%rd61+8], %fd373;
	ret;

}


// ===== COMPILED SASS (sm_100) =====

	.target	sm_100

	.elftype	@"ET_EXEC"


//--------------------- .note.nv.tkinfo           --------------------------
	.section	.note.nv.tkinfo,"",@"SHT_NOTE"
	.sectionflags	@"SHF_NOTE_NV_TKINFO"
	.tkinfo
        /*0018*/ 	.word	0x00000002
        /*0030*/ 	.string	""
        /*0030*/ 	.string	"ptxas"
        /*0030*/ 	.string	"Cuda compilation tools, release 13.0, V13.0.88"
        /*0030*/ 	.string	"Build cuda_13.0.r13.0/compiler.36424714_0"
        /*0030*/ 	.string	"-arch sm_100 -m 64 "



//--------------------- .note.nv.cuinfo           --------------------------
	.section	.note.nv.cuinfo,"",@"SHT_NOTE"
	.sectionflags	@"SHF_NOTE_NV_CUINFO"
        /*0018*/ 	.short	0x0002
        /*001a*/ 	.short	0x0064
        /*001c*/ 	.short	0x0082
	.zero		2


//--------------------- .nv.info                  --------------------------
	.section	.nv.info,"",@"SHT_CUDA_INFO"
	.align	4


	//----- nvinfo : EIATTR_REGCOUNT
	.align		4
        /*0000*/ 	.byte	0x04, 0x2f
        /*0002*/ 	.short	(.L_4 - .L_3)
	.align		4
.L_3:
        /*0004*/ 	.word	index@(_Z18bfu_forward_kernelP2c2PK9StageDescii)
        /*0008*/ 	.word	0x00000030


	//----- nvinfo : EIATTR_FRAME_SIZE
	.align		4
.L_4:
        /*000c*/ 	.byte	0x04, 0x11
        /*000e*/ 	.short	(.L_6 - .L_5)
	.align		4
.L_5:
        /*0010*/ 	.word	index@(_Z18bfu_forward_kernelP2c2PK9StageDescii)
        /*0014*/ 	.word	0x00000000


	//----- nvinfo : EIATTR_MIN_STACK_SIZE
	.align		4
.L_6:
        /*0018*/ 	.byte	0x04, 0x12
        /*001a*/ 	.short	(.L_8 - .L_7)
	.align		4
.L_7:
        /*001c*/ 	.word	index@(_Z18bfu_forward_kernelP2c2PK9StageDescii)
        /*0020*/ 	.word	0x00000000
.L_8:


//--------------------- .nv.compat                --------------------------
	.section	.nv.compat,"",@"SHT_CUDA_COMPAT_INFO"
	.align	4
        /*0000*/ 	.byte	0x02, 0x09, 0x00, 0x00, 0x02, 0x02, 0x01, 0x00, 0x02, 0x05, 0x05, 0x00, 0x03, 0x07, 0x01, 0x01
        /*0010*/ 	.byte	0x02, 0x03, 0x00, 0x00, 0x02, 0x06, 0x01, 0x00, 0x04, 0x0b, 0x08, 0x00, 0x01, 0x00, 0x00, 0x00
        /*0020*/ 	.byte	0x00, 0x00, 0x00, 0x00


//--------------------- .nv.info._Z18bfu_forward_kernelP2c2PK9StageDescii --------------------------
	.section	.nv.info._Z18bfu_forward_kernelP2c2PK9StageDescii,"",@"SHT_CUDA_INFO"
	.sectionflags	@""
	.align	4


	//----- nvinfo : EIATTR_CUDA_API_VERSION
	.align		4
        /*0000*/ 	.byte	0x04, 0x37
        /*0002*/ 	.short	(.L_10 - .L_9)
.L_9:
        /*0004*/ 	.word	0x00000082


	//----- nvinfo : EIATTR_KPARAM_INFO
	.align		4
.L_10:
        /*0008*/ 	.byte	0x04, 0x17
        /*000a*/ 	.short	(.L_12 - .L_11)
.L_11:
        /*000c*/ 	.word	0x00000000
        /*0010*/ 	.short	0x0003
        /*0012*/ 	.short	0x0014
        /*0014*/ 	.byte	0x00, 0xf0, 0x11, 0x00


	//----- nvinfo : EIATTR_KPARAM_INFO
	.align		4
.L_12:
        /*0018*/ 	.byte	0x04, 0x17
        /*001a*/ 	.short	(.L_14 - .L_13)
.L_13:
        /*001c*/ 	.word	0x00000000
        /*0020*/ 	.short	0x0002
        /*0022*/ 	.short	0x0010
        /*0024*/ 	.byte	0x00, 0xf0, 0x11, 0x00


	//----- nvinfo : EIATTR_KPARAM_INFO
	.align		4
.L_14:
        /*0028*/ 	.byte	0x04, 0x17
        /*002a*/ 	.short	(.L_16 - .L_15)
.L_15:
        /*002c*/ 	.word	0x00000000
        /*0030*/ 	.short	0x0001
        /*0032*/ 	.short	0x0008
        /*0034*/ 	.byte	0x00, 0xf5, 0x21, 0x00


	//----- nvinfo : EIATTR_KPARAM_INFO
	.align		4
.L_16:
        /*0038*/ 	.byte	0x04, 0x17
        /*003a*/ 	.short	(.L_18 - .L_17)
.L_17:
        /*003c*/ 	.word	0x00000000
        /*0040*/ 	.short	0x0000
        /*0042*/ 	.short	0x0000
        /*0044*/ 	.byte	0x00, 0xf5, 0x21, 0x00


	//----- nvinfo : EIATTR_SPARSE_MMA_MASK
	.align		4
.L_18:
        /*0048*/ 	.byte	0x03, 0x50
        /*004a*/ 	.short	0x0000


	//----- nvinfo : EIATTR_MAXREG_COUNT
	.align		4
        /*004c*/ 	.byte	0x03, 0x1b
        /*004e*/ 	.short	0x00ff


	//----- nvinfo : EIATTR_NUM_BARRIERS
	.align		4
        /*0050*/ 	.byte	0x02, 0x4c
        /*0052*/ 	.byte	0x01
	.zero		1


	//----- nvinfo : EIATTR_MERCURY_ISA_VERSION
	.align		4
        /*0054*/ 	.byte	0x03, 0x5f
        /*0056*/ 	.short	0x0101


	//----- nvinfo : EIATTR_VRC_CTA_INIT_COUNT
	.align		4
        /*0058*/ 	.byte	0x02, 0x4a
	.zero		1
	.zero		1


	//----- nvinfo : EIATTR_EXIT_INSTR_OFFSETS
	.align		4
        /*005c*/ 	.byte	0x04, 0x1c
        /*005e*/ 	.short	(.L_20 - .L_19)


	//   ....[0]....
.L_19:
        /*0060*/ 	.word	0x00004bc0


	//----- nvinfo : EIATTR_INDIRECT_BRANCH_TARGETS
	.align		4
.L_20:
        /*0064*/ 	.byte	0x04, 0x34
        /*0066*/ 	.short	(.L_22 - .L_21)


	//   ....[0]....
.L_21:
        /*0068*/ 	.word	.L_x_52@srel
        /*006c*/ 	.short	0x0
        /*006e*/ 	.short	0x0
        /*0070*/ 	.word	0x3
        /*0074*/ 	.word	.L_x_53@srel
        /*0078*/ 	.word	.L_x_54@srel
        /*007c*/ 	.word	.L_x_33@srel


	//   ....[1]....
        /*0080*/ 	.word	.L_x_56@srel
        /*0084*/ 	.short	0x0
        /*0086*/ 	.short	0x0
        /*0088*/ 	.word	0x3
        /*008c*/ 	.word	.L_x_57@srel
        /*0090*/ 	.word	.L_x_58@srel
        /*0094*/ 	.word	.L_x_33@srel


	//   ....[2]....
        /*0098*/ 	.word	.L_x_60@srel
        /*009c*/ 	.short	0x0
        /*009e*/ 	.short	0x0
        /*00a0*/ 	.word	0x3
        /*00a4*/ 	.word	.L_x_61@srel
        /*00a8*/ 	.word	.L_x_62@srel
        /*00ac*/ 	.word	.L_x_33@srel


	//   ....[3]....
        /*00b0*/ 	.word	.L_x_64@srel
        /*00b4*/ 	.short	0x0
        /*00b6*/ 	.short	0x0
        /*00b8*/ 	.word	0x3
        /*00bc*/ 	.word	.L_x_65@srel
        /*00c0*/ 	.word	.L_x_66@srel
        /*00c4*/ 	.word	.L_x_33@srel


	//   ....[4]....
        /*00c8*/ 	.word	.L_x_68@srel
        /*00cc*/ 	.short	0x0
        /*00ce*/ 	.short	0x0
        /*00d0*/ 	.word	0x3
        /*00d4*/ 	.word	.L_x_69@srel
        /*00d8*/ 	.word	.L_x_70@srel
        /*00dc*/ 	.word	.L_x_46@srel


	//   ....[5]....
        /*00e0*/ 	.word	.L_x_72@srel
        /*00e4*/ 	.short	0x0
        /*00e6*/ 	.short	0x0
        /*00e8*/ 	.word	0x3
        /*00ec*/ 	.word	.L_x_73@srel
        /*00f0*/ 	.word	.L_x_74@srel
        /*00f4*/ 	.word	.L_x_75@srel


	//----- nvinfo : EIATTR_CRS_STACK_SIZE
	.align		4
.L_22:
        /*00f8*/ 	.byte	0x04, 0x1e
        /*00fa*/ 	.short	(.L_24 - .L_23)
.L_23:
        /*00fc*/ 	.word	0x00000000


	//----- nvinfo : EIATTR_CBANK_PARAM_SIZE
	.align		4
.L_24:
        /*0100*/ 	.byte	0x03, 0x19
        /*0102*/ 	.short	0x0018


	//----- nvinfo : EIATTR_PARAM_CBANK
	.align		4
        /*0104*/ 	.byte	0x04, 0x0a
        /*0106*/ 	.short	(.L_26 - .L_25)
	.align		4
.L_25:
        /*0108*/ 	.word	index@(.nv.constant0._Z18bfu_forward_kernelP2c2PK9StageDescii)
        /*010c*/ 	.short	0x0380
        /*010e*/ 	.short	0x0018


	//----- nvinfo : EIATTR_SW_WAR
	.align		4
.L_26:
        /*0110*/ 	.byte	0x04, 0x36
        /*0112*/ 	.short	(.L_28 - .L_27)
.L_27:
        /*0114*/ 	.word	0x00000008
.L_28:


//--------------------- .nv.callgraph             --------------------------
	.section	.nv.callgraph,"",@"SHT_CUDA_CALLGRAPH"
	.align	4
	.sectionentsize	8
	.align		4
        /*0000*/ 	.word	0x00000000
	.align		4
        /*0004*/ 	.word	0xffffffff
	.align		4
        /*0008*/ 	.word	0x00000000
	.align		4
        /*000c*/ 	.word	0xfffffffe
	.align		4
        /*0010*/ 	.word	0x00000000
	.align		4
        /*0014*/ 	.word	0xfffffffd
	.align		4
        /*0018*/ 	.word	0x00000000
	.align		4
        /*001c*/ 	.word	0xfffffffc


//--------------------- .nv.constant3             --------------------------
	.section	.nv.constant3,"a",@progbits
	.align	8
.nv.constant3:
	.type		d_m4,@object
	.size		d_m4,(d_m8 - d_m4)
d_m4:
	.zero		16
	.type		d_m8,@object
	.size		d_m8,(d_m16 - d_m8)
d_m8:
	.zero		128
	.type		d_m16,@object
	.size		d_m16,(.L_2 - d_m16)
d_m16:
	.zero		208
.L_2:


//--------------------- .nv.constant2._Z18bfu_forward_kernelP2c2PK9StageDescii --------------------------
	.section	.nv.constant2._Z18bfu_forward_kernelP2c2PK9StageDescii,"a",@progbits
	.sectionflags	@""
	.align	4
.nv.constant2._Z18bfu_forward_kernelP2c2PK9StageDescii:
        /*0000*/ 	.byte	0x90, 0x43, 0x00, 0x00, 0x20, 0x43, 0x00, 0x00, 0x10, 0x45, 0x00, 0x00, 0x80, 0x46, 0x00, 0x00
        /*0010*/ 	.byte	0x30, 0x47, 0x00, 0x00, 0xa0, 0x45, 0x00, 0x00, 0x50, 0x2c, 0x00, 0x00, 0xe0, 0x2b, 0x00, 0x00
        /*0020*/ 	.byte	0xb0, 0x31, 0x00, 0x00, 0xb0, 0x2d, 0x00, 0x00, 0x40, 0x2d, 0x00, 0x00, 0xb0, 0x31, 0x00, 0x00
        /*0030*/ 	.byte	0x40, 0x2f, 0x00, 0x00, 0xa0, 0x2e, 0x00, 0x00, 0xb0, 0x31, 0x00, 0x00, 0x20, 0x31, 0x00, 0x00
        /*0040*/ 	.byte	0x10, 0x30, 0x00, 0x00, 0xb0, 0x31, 0x00, 0x00


//--------------------- .text._Z18bfu_forward_kernelP2c2PK9StageDescii --------------------------
	.section	.text._Z18bfu_forward_kernelP2c2PK9StageDescii,"ax",@progbits
	.align	128
        .global         _Z18bfu_forward_kernelP2c2PK9StageDescii
        .type           _Z18bfu_forward_kernelP2c2PK9StageDescii,@function
        .size           _Z18bfu_forward_kernelP2c2PK9StageDescii,(.L_x_76 - _Z18bfu_forward_kernelP2c2PK9StageDescii)
        .other          _Z18bfu_forward_kernelP2c2PK9StageDescii,@"STO_CUDA_ENTRY STV_DEFAULT"
_Z18bfu_forward_kernelP2c2PK9StageDescii:
.text._Z18bfu_forward_kernelP2c2PK9StageDescii:
[----:B------:R-:W-:Y:S01]  /*0000*/  LDC R1, c[0x0][0x37c] ;  /* 0x0000df00ff017b82 */ /* 0x000fe20000000800 */
[----:B------:R-:W0:Y:S07]  /*0010*/  S2R R5, SR_TID.X ;  /* 0x0000000000057919 */ /* 0x000e2e0000002100 */
[----:B------:R-:W1:Y:S01]  /*0020*/  LDC R2, c[0x0][0x394] ;  /* 0x0000e500ff027b82 */ /* 0x000e620000000800 */
[----:B------:R-:W-:Y:S01]  /*0030*/  UMOV UR4, URZ ;  /* 0x000000ff00047c82 */ /* 0x000fe20008000000 */
[----:B------:R-:W-:Y:S01]  /*0040*/  UMOV UR7, 0x1 ;  /* 0x0000000100077882 */ /* 0x000fe20000000000 */
[----:B-1----:R-:W-:-:S05]  /*0050*/  SHF.R.S32.HI R0, RZ, 0x1, R2 ;  /* 0x00000001ff007819 */ /* 0x002fca0000011402 */
[----:B0-----:R-:W-:-:S07]  /*0060*/  IMAD.IADD R14, R0, 0x1, R5 ;  /* 0x00000001000e7824 */ /* 0x001fce00078e0205 */
.L_x_0:
[----:B------:R-:W-:Y:S02]  /*0070*/  USHF.L.U32 UR5, UR7, UR4, URZ ;  /* 0x0000000407057299 */ /* 0x000fe400080006ff */
[----:B------:R-:W-:Y:S01]  /*0080*/  UMOV UR6, UR4 ;  /* 0x0000000400067c82 */ /* 0x000fe20008000000 */
[----:B------:R-:W-:-:S03]  /*0090*/  UIADD3 UR4, UPT, UPT, UR4, 0x1, URZ ;  /* 0x0000000104047890 */ /* 0x000fc6000fffe0ff */
[----:B------:R-:W-:-:S13]  /*00a0*/  ISETP.LE.AND P0, PT, R2, UR5, PT ;  /* 0x0000000502007c0c */ /* 0x000fda000bf03270 */
[----:B------:R-:W-:Y:S05]  /*00b0*/  @!P0 BRA `(.L_x_0) ;  /* 0xfffffffc00ec8947 */ /* 0x000fea000383ffff */
[----:B------:R-:W-:Y:S01]  /*00c0*/  UISETP.NE.AND UP0, UPT, UR6, URZ, UPT ;  /* 0x000000ff0600728c */ /* 0x000fe2000bf05270 */
[----:B------:R-:W-:Y:S01]  /*00d0*/  CS2R R2, SRZ ;  /* 0x0000000000027805 */ /* 0x000fe2000001ff00 */
[----:B------:R-:W0:Y:S07]  /*00e0*/  LDCU.64 UR76, c[0x0][0x358] ;  /* 0x00006b00ff4c77ac */ /* 0x000e2e0008000a00 */
[----:B------:R-:W-:Y:S05]  /*00f0*/  BRA.U !UP0, `(.L_x_1) ;  /* 0x0000000508d07547 */ /* 0x000fea000b800000 */
[----:B------:R-:W-:Y:S01]  /*0100*/  UISETP.GE.U32.AND UP0, UPT, UR6, 0x4, UPT ;  /* 0x000000040600788c */ /* 0x000fe2000bf06070 */
[----:B------:R-:W-:Y:S02]  /*0110*/  IMAD.MOV.U32 R4, RZ, RZ, RZ ;  /* 0x000000ffff047224 */ /* 0x000fe400078e00ff */
[----:B------:R-:W-:-:S06]  /*0120*/  IMAD.MOV.U32 R2, RZ, RZ, R5 ;  /* 0x000000ffff027224 */ /* 0x000fcc00078e0005 */
[----:B------:R-:W-:Y:S05]  /*0130*/  BRA.U !UP0, `(.L_x_2) ;  /* 0x0000000508947547 */ /* 0x000fea000b800000 */
[----:B------:R-:W-:Y:S01]  /*0140*/  ULOP3.LUT UR4, UR6, 0xfffffffc, URZ, 0xc0, !UPT ;  /* 0xfffffffc06047892 */ /* 0x000fe2000f8ec0ff */
[----:B------:R-:W-:Y:S02]  /*0150*/  IMAD.MOV.U32 R4, RZ, RZ, RZ ;  /* 0x000000ffff047224 */ /* 0x000fe400078e00ff */
[----:B------:R-:W-:Y:S01]  /*0160*/  IMAD.MOV.U32 R2, RZ, RZ, R5 ;  /* 0x000000ffff027224 */ /* 0x000fe200078e0005 */
[----:B------:R-:W-:-:S04]  /*0170*/  UIADD3 UR4, UPT, UPT, -UR4, URZ, URZ ;  /* 0x000000ff04047290 */ /* 0x000fc8000fffe1ff */
[----:B------:R-:W-:-:S09]  /*0180*/  UISETP.GE.AND UP0, UPT, UR4, URZ, UPT ;  /* 0x000000ff0400728c */ /* 0x000fd2000bf06270 */
[----:B------:R-:W-:Y:S05]  /*0190*/  BRA.U UP0, `(.L_x_3) ;  /* 0x0000000500447547 */ /* 0x000fea000b800000 */
[----:B------:R-:W-:Y:S02]  /*01a0*/  UIADD3 UR5, UPT, UPT, -UR4, URZ, URZ ;  /* 0x000000ff04057290 */ /* 0x000fe4000fffe1ff */
[----:B------:R-:W-:Y:S02]  /*01b0*/  UPLOP3.LUT UP0, UPT, UPT, UPT, UPT, 0x80, 0x8 ;  /* 0x000000000008789c */ /* 0x000fe40003f0f070 */
[----:B------:R-:W-:-:S09]  /*01c0*/  UISETP.GT.AND UP1, UPT, UR5, 0xc, UPT ;  /* 0x0000000c0500788c */ /* 0x000fd2000bf24270 */
[----:B------:R-:W-:Y:S05]  /*01d0*/  BRA.U !UP1, `(.L_x_4) ;  /* 0x0000000109c07547 */ /* 0x000fea000b800000 */
[----:B------:R-:W-:-:S11]  /*01e0*/  UPLOP3.LUT UP0, UPT, UPT, UPT, UPT, 0x40, 0x4 ;  /* 0x000000000004789c */ /* 0x000fd60003f0e870 */
.L_x_5:
[C---:B------:R-:W-:Y:S01]  /*01f0*/  IMAD.SHL.U32 R3, R2.reuse, 0x4, RZ ;  /* 0x0000000402037824 */ /* 0x040fe200078e00ff */
[--C-:B------:R-:W-:Y:S01]  /*0200*/  SHF.R.U32.HI R6, RZ, 0x2, R2.reuse ;  /* 0x00000002ff067819 */ /* 0x100fe20000011602 */
[----:B------:R-:W-:Y:S01]  /*0210*/  UIADD3 UR4, UPT, UPT, UR4, 0x10, URZ ;  /* 0x0000001004047890 */ /* 0x000fe2000fffe0ff */
[----:B------:R-:W-:Y:S02]  /*0220*/  LOP3.LUT R8, R2, 0x2, RZ, 0xc0, !PT ;  /* 0x0000000202087812 */ /* 0x000fe400078ec0ff */
[----:B------:R-:W-:Y:S01]  /*0230*/  LOP3.LUT R3, R3, 0x4, RZ, 0xc0, !PT ;  /* 0x0000000403037812 */ /* 0x000fe200078ec0ff */
[----:B------:R-:W-:Y:S01]  /*0240*/  UISETP.GE.AND UP1, UPT, UR4, -0xc, UPT ;  /* 0xfffffff40400788c */ /* 0x000fe2000bf26270 */
[--C-:B------:R-:W-:Y:S02]  /*0250*/  SHF.R.U32.HI R7, RZ, 0x4, R2.reuse ;  /* 0x00000004ff077819 */ /* 0x100fe40000011602 */
[----:B------:R-:W-:Y:S01]  /*0260*/  LOP3.LUT R6, R6, 0x1, RZ, 0xc0, !PT ;  /* 0x0000000106067812 */ /* 0x000fe200078ec0ff */
[----:B------:R-:W-:Y:S01]  /*0270*/  IMAD R3, R4, 0x8, R3 ;  /* 0x0000000804037824 */ /* 0x000fe200078e0203 */
[----:B------:R-:W-:-:S02]  /*0280*/  SHF.R.U32.HI R4, RZ, 0x3, R2 ;  /* 0x00000003ff047819 */ /* 0x000fc40000011602 */
[----:B------:R-:W-:Y:S02]  /*0290*/  SHF.L.U32 R9, R7, 0x2, RZ ;  /* 0x0000000207097819 */ /* 0x000fe400000006ff */
[----:B------:R-:W-:Y:S02]  /*02a0*/  LOP3.LUT R4, R4, 0x1, RZ, 0xc0, !PT ;  /* 0x0000000104047812 */ /* 0x000fe400078ec0ff */
[----:B------:R-:W-:Y:S02]  /*02b0*/  IADD3 R3, PT, PT, R6, R8, R3 ;  /* 0x0000000806037210 */ /* 0x000fe40007ffe003 */
[----:B------:R-:W-:Y:S02]  /*02c0*/  LOP3.LUT R6, R9, 0x4, RZ, 0xc0, !PT ;  /* 0x0000000409067812 */ /* 0x000fe400078ec0ff */
[----:B------:R-:W-:Y:S01]  /*02d0*/  SHF.R.U32.HI R9, RZ, 0x8, R2 ;  /* 0x00000008ff097819 */ /* 0x000fe20000011602 */
[----:B------:R-:W-:Y:S01]  /*02e0*/  IMAD R3, R3, 0x2, R4 ;  /* 0x0000000203037824 */ /* 0x000fe200078e0204 */
[----:B------:R-:W-:-:S02]  /*02f0*/  SHF.R.U32.HI R4, RZ, 0x6, R2 ;  /* 0x00000006ff047819 */ /* 0x000fc40000011602 */
[----:B------:R-:W-:Y:S01]  /*0300*/  SHF.R.U32.HI R8, RZ, 0x7, R2 ;  /* 0x00000007ff087819 */ /* 0x000fe20000011602 */
[----:B------:R-:W-:Y:S01]  /*0310*/  IMAD R3, R3, 0x8, R6 ;  /* 0x0000000803037824 */ /* 0x000fe200078e0206 */
[----:B------:R-:W-:Y:S01]  /*0320*/  LOP3.LUT R6, R7, 0x2, RZ, 0xc0, !PT ;  /* 0x0000000207067812 */ /* 0x000fe200078ec0ff */
[----:B------:R-:W-:Y:S01]  /*0330*/  IMAD.SHL.U32 R7, R9, 0x4, RZ ;  /* 0x0000000409077824 */ /* 0x000fe200078e00ff */
[----:B------:R-:W-:Y:S02]  /*0340*/  LOP3.LUT R4, R4, 0x1, RZ, 0xc0, !PT ;  /* 0x0000000104047812 */ /* 0x000fe400078ec0ff */
[----:B------:R-:W-:Y:S02]  /*0350*/  LOP3.LUT R8, R8, 0x1, RZ, 0xc0, !PT ;  /* 0x0000000108087812 */ /* 0x000fe400078ec0ff */
[----:B------:R-:W-:Y:S02]  /*0360*/  IADD3 R3, PT, PT, R4, R6, R3 ;  /* 0x0000000604037210 */ /* 0x000fe40007ffe003 */
[----:B------:R-:W-:-:S02]  /*0370*/  LOP3.LUT R4, R7, 0x4, RZ, 0xc0, !PT ;  /* 0x0000000407047812 */ /* 0x000fc400078ec0ff */
[----:B------:R-:W-:Y:S01]  /*0380*/  SHF.R.U32.HI R6, RZ, 0xa, R2 ;  /* 0x0000000aff067819 */ /* 0x000fe20000011602 */
[----:B------:R-:W-:Y:S01]  /*0390*/  IMAD R3, R3, 0x2, R8 ;  /* 0x0000000203037824 */ /* 0x000fe200078e0208 */
[--C-:B------:R-:W-:Y:S02]  /*03a0*/  SHF.R.U32.HI R7, RZ, 0xb, R2.reuse ;  /* 0x0000000bff077819 */ /* 0x100fe40000011602 */
[----:B------:R-:W-:Y:S01]  /*03b0*/  SHF.R.U32.HI R10, RZ, 0xc, R2 ;  /* 0x0000000cff0a7819 */ /* 0x000fe20000011602 */
[----:B------:R-:W-:Y:S01]  /*03c0*/  IMAD R3, R3, 0x8, R4 ;  /* 0x0000000803037824 */ /* 0x000fe200078e0204 */
[----:B------:R-:W-:Y:S02]  /*03d0*/  LOP3.LUT R4, R9, 0x2, RZ, 0xc0, !PT ;  /* 0x0000000209047812 */ /* 0x000fe400078ec0ff */
[----:B------:R-:W-:Y:S02]  /*03e0*/  LOP3.LUT R6, R6, 0x1, RZ, 0xc0, !PT ;  /* 0x0000000106067812 */ /* 0x000fe400078ec0ff */
[----:B------:R-:W-:Y:S01]  /*03f0*/  LOP3.LUT R8, R7, 0x1, RZ, 0xc0, !PT ;  /* 0x0000000107087812 */ /* 0x000fe200078ec0ff */
[----:B------:R-:W-:Y:S01]  /*0400*/  IMAD.SHL.U32 R7, R10, 0x4, RZ ;  /* 0x000000040a077824 */ /* 0x000fe200078e00ff */
[----:B------:R-:W-:-:S02]  /*0410*/  IADD3 R3, PT, PT, R6, R4, R3 ;  /* 0x0000000406037210 */ /* 0x000fc40007ffe003 */
[----:B------:R-:W-:Y:S02]  /*0420*/  SHF.R.U32.HI R6, RZ, 0xe, R2 ;  /* 0x0000000eff067819 */ /* 0x000fe40000011602 */
[----:B------:R-:W-:Y:S01]  /*0430*/  LOP3.LUT R4, R7, 0x4, RZ, 0xc0, !PT ;  /* 0x0000000407047812 */ /* 0x000fe200078ec0ff */
[----:B------:R-:W-:Y:S01]  /*0440*/  IMAD R3, R3, 0x2, R8 ;  /* 0x0000000203037824 */ /* 0x000fe200078e0208 */
[----:B------:R-:W-:Y:S02]  /*0450*/  LOP3.LUT R10, R10, 0x2, RZ, 0xc0, !PT ;  /* 0x000000020a0a7812 */ /* 0x000fe400078ec0ff */
[----:B------:R-:W-:Y:S02]  /*0460*/  LOP3.LUT R6, R6, 0x1, RZ, 0xc0, !PT ;  /* 0x0000000106067812 */ /* 0x000fe400078ec0ff */
[----:B------:R-:W-:Y:S02]  /*0470*/  LEA R3, R3, R4, 0x3 ;  /* 0x0000000403037211 */ /* 0x000fe400078e18ff */
[----:B------:R-:W-:-:S02]  /*0480*/  SHF.R.U32.HI R4, RZ, 0xf, R2 ;  /* 0x0000000fff047819 */ /* 0x000fc40000011602 */
[----:B------:R-:W-:Y:S02]  /*0490*/  IADD3 R3, PT, PT, R6, R10, R3 ;  /* 0x0000000a06037210 */ /* 0x000fe40007ffe003 */
[----:B------:R-:W-:Y:S02]  /*04a0*/  LOP3.LUT R4, R4, 0x1, RZ, 0xc0, !PT ;  /* 0x0000000104047812 */ /* 0x000fe400078ec0ff */
[----:B------:R-:W-:-:S03]  /*04b0*/  SHF.R.U32.HI R2, RZ, 0x10, R2 ;  /* 0x00000010ff027819 */ /* 0x000fc60000011602 */
[----:B------:R-:W-:Y:S01]  /*04c0*/  IMAD R4, R3, 0x2, R4 ;  /* 0x0000000203047824 */ /* 0x000fe200078e0204 */
[----:B------:R-:W-:Y:S06]  /*04d0*/  BRA.U !UP1, `(.L_x_5) ;  /* 0xfffffffd09447547 */ /* 0x000fec000b83ffff */
.L_x_4:
[----:B------:R-:W-:-:S04]  /*04e0*/  UIADD3 UR5, UPT, UPT, -UR4, URZ, URZ ;  /* 0x000000ff04057290 */ /* 0x000fc8000fffe1ff */
[----:B------:R-:W-:-:S09]  /*04f0*/  UISETP.GT.AND UP1, UPT, UR5, 0x4, UPT ;  /* 0x000000040500788c */ /* 0x000fd2000bf24270 */
[----:B------:R-:W-:Y:S05]  /*0500*/  BRA.U !UP1, `(.L_x_6) ;  /* 0x0000000109607547 */ /* 0x000fea000b800000 */
[C---:B------:R-:W-:Y:S01]  /*0510*/  IMAD.SHL.U32 R3, R2.reuse, 0x4, RZ ;  /* 0x0000000402037824 */ /* 0x040fe200078e00ff */
[--C-:B------:R-:W-:Y:S01]  /*0520*/  SHF.R.U32.HI R6, RZ, 0x2, R2.reuse ;  /* 0x00000002ff067819 */ /* 0x100fe20000011602 */
[----:B------:R-:W-:Y:S01]  /*0530*/  UIADD3 UR4, UPT, UPT, UR4, 0x8, URZ ;  /* 0x0000000804047890 */ /* 0x000fe2000fffe0ff */
[--C-:B------:R-:W-:Y:S01]  /*0540*/  SHF.R.U32.HI R7, RZ, 0x4, R2.reuse ;  /* 0x00000004ff077819 */ /* 0x100fe20000011602 */
[----:B------:R-:W-:Y:S01]  /*0550*/  UPLOP3.LUT UP0, UPT, UPT, UPT, UPT, 0x40, 0x4 ;  /* 0x000000000004789c */ /* 0x000fe20003f0e870 */
[----:B------:R-:W-:Y:S02]  /*0560*/  LOP3.LUT R3, R3, 0x4, RZ, 0xc0, !PT ;  /* 0x0000000403037812 */ /* 0x000fe400078ec0ff */
[----:B------:R-:W-:Y:S01]  /*0570*/  LOP3.LUT R8, R2, 0x2, RZ, 0xc0, !PT ;  /* 0x0000000202087812 */ /* 0x000fe200078ec0ff */
[----:B------:R-:W-:Y:S01]  /*0580*/  IMAD.SHL.U32 R9, R7, 0x4, RZ ;  /* 0x0000000407097824 */ /* 0x000fe200078e00ff */
[----:B------:R-:W-:Y:S01]  /*0590*/  LOP3.LUT R6, R6, 0x1, RZ, 0xc0, !PT ;  /* 0x0000000106067812 */ /* 0x000fe200078ec0ff */
[----:B------:R-:W-:Y:S01]  /*05a0*/  IMAD R3, R4, 0x8, R3 ;  /* 0x0000000804037824 */ /* 0x000fe200078e0203 */
[----:B------:R-:W-:-:S04]  /*05b0*/  SHF.R.U32.HI R4, RZ, 0x3, R2 ;  /* 0x00000003ff047819 */ /* 0x000fc80000011602 */
[----:B------:R-:W-:Y:S02]  /*05c0*/  LOP3.LUT R4, R4, 0x1, RZ, 0xc0, !PT ;  /* 0x0000000104047812 */ /* 0x000fe400078ec0ff */
[----:B------:R-:W-:Y:S02]  /*05d0*/  IADD3 R3, PT, PT, R6, R8, R3 ;  /* 0x0000000806037210 */ /* 0x000fe40007ffe003 */
[----:B------:R-:W-:Y:S02]  /*05e0*/  LOP3.LUT R6, R9, 0x4, RZ, 0xc0, !PT ;  /* 0x0000000409067812 */ /* 0x000fe400078ec0ff */
[----:B------:R-:W-:Y:S01]  /*05f0*/  SHF.R.U32.HI R8, RZ, 0x7, R2 ;  /* 0x00000007ff087819 */ /* 0x000fe20000011602 */
[----:B------:R-:W-:Y:S01]  /*0600*/  IMAD R3, R3, 0x2, R4 ;  /* 0x0000000203037824 */ /* 0x000fe200078e0204 */
[--C-:B------:R-:W-:Y:S02]  /*0610*/  SHF.R.U32.HI R4, RZ, 0x6, R2.reuse ;  /* 0x00000006ff047819 */ /* 0x100fe40000011602 */
[----:B------:R-:W-:Y:S01]  /*0620*/  SHF.R.U32.HI R2, RZ, 0x8, R2 ;  /* 0x00000008ff027819 */ /* 0x000fe20000011602 */
[----:B------:R-:W-:Y:S01]  /*0630*/  IMAD R3, R3, 0x8, R6 ;  /* 0x0000000803037824 */ /* 0x000fe200078e0206 */
[----:B------:R-:W-:-:S02]  /*0640*/  LOP3.LUT R6, R7, 0x2, RZ, 0xc0, !PT ;  /* 0x0000000207067812 */ /* 0x000fc400078ec0ff */
[----:B------:R-:W-:Y:S02]  /*0650*/  LOP3.LUT R4, R4, 0x1, RZ, 0xc0, !PT ;  /* 0x0000000104047812 */ /* 0x000fe400078ec0ff */
[----:B------:R-:W-:Y:S02]  /*0660*/  LOP3.LUT R7, R8, 0x1, RZ, 0xc0, !PT ;  /* 0x0000000108077812 */ /* 0x000fe400078ec0ff */
[----:B------:R-:W-:-:S05]  /*0670*/  IADD3 R4, PT, PT, R4, R6, R3 ;  /* 0x0000000604047210 */ /* 0x000fca0007ffe003 */
[----:B------:R-:W-:-:S07]  /*0680*/  IMAD R4, R4, 0x2, R7 ;  /* 0x0000000204047824 */ /* 0x000fce00078e0207 */
.L_x_6:
[----:B------:R-:W-:-:S09]  /*0690*/  UISETP.NE.OR UP0, UPT, UR4, URZ, UP0 ;  /* 0x000000ff0400728c */ /* 0x000fd20008705670 */
[----:B------:R-:W-:Y:S05]  /*06a0*/  BRA.U !UP0, `(.L_x_2) ;  /* 0x0000000108387547 */ /* 0x000fea000b800000 */
.L_x_3:
[----:B------:R-:W-:Y:S01]  /*06b0*/  SHF.L.U32 R3, R2, 0x2, RZ ;  /* 0x0000000202037819 */ /* 0x000fe200000006ff */
[----:B------:R-:W-:Y:S01]  /*06c0*/  UIADD3 UR4, UPT, UPT, UR4, 0x4, URZ ;  /* 0x0000000404047890 */ /* 0x000fe2000fffe0ff */
[--C-:B------:R-:W-:Y:S02]  /*06d0*/  SHF.R.U32.HI R6, RZ, 0x2, R2.reuse ;  /* 0x00000002ff067819 */ /* 0x100fe40000011602 */
[----:B------:R-:W-:Y:S01]  /*06e0*/  LOP3.LUT R3, R3, 0x4, RZ, 0xc0, !PT ;  /* 0x0000000403037812 */ /* 0x000fe200078ec0ff */
[----:B------:R-:W-:Y:S01]  /*06f0*/  UISETP.NE.AND UP0, UPT, UR4, URZ, UPT ;  /* 0x000000ff0400728c */ /* 0x000fe2000bf05270 */
[----:B------:R-:W-:Y:S02]  /*0700*/  SHF.R.U32.HI R7, RZ, 0x3, R2 ;  /* 0x00000003ff077819 */ /* 0x000fe40000011602 */
[----:B------:R-:W-:Y:S01]  /*0710*/  LOP3.LUT R6, R6, 0x1, RZ, 0xc0, !PT ;  /* 0x0000000106067812 */ /* 0x000fe200078ec0ff */
[----:B------:R-:W-:Y:S01]  /*0720*/  IMAD R3, R4, 0x8, R3 ;  /* 0x0000000804037824 */ /* 0x000fe200078e0203 */
[----:B------:R-:W-:-:S02]  /*0730*/  LOP3.LUT R4, R2, 0x2, RZ, 0xc0, !PT ;  /* 0x0000000202047812 */ /* 0x000fc400078ec0ff */
[----:B------:R-:W-:Y:S02]  /*0740*/  LOP3.LUT R7, R7, 0x1, RZ, 0xc0, !PT ;  /* 0x0000000107077812 */ /* 0x000fe400078ec0ff */
[----:B------:R-:W-:Y:S02]  /*0750*/  IADD3 R4, PT, PT, R6, R4, R3 ;  /* 0x0000000406047210 */ /* 0x000fe40007ffe003 */
[----:B------:R-:W-:-:S03]  /*0760*/  SHF.R.U32.HI R2, RZ, 0x4, R2 ;  /* 0x00000004ff027819 */ /* 0x000fc60000011602 */
[----:B------:R-:W-:Y:S01]  /*0770*/  IMAD R4, R4, 0x2, R7 ;  /* 0x0000000204047824 */ /* 0x000fe200078e0207 */
[----:B------:R-:W-:Y:S06]  /*0780*/  BRA.U UP0, `(.L_x_3) ;  /* 0xfffffffd00c87547 */ /* 0x000fec000b83ffff */
.L_x_2:
[----:B------:R-:W-:-:S09]  /*0790*/  ULOP3.LUT UP0, UR4, UR6, 0x3, URZ, 0xc0, !UPT ;  /* 0x0000000306047892 */ /* 0x000fd2000f80c0ff */
[----:B------:R-:W-:Y:S05]  /*07a0*/  BRA.U !UP0, `(.L_x_7) ;  /* 0x00000001081c7547 */ /* 0x000fea000b800000 */
[----:B------:R-:W-:-:S12]  /*07b0*/  UIADD3 UR4, UPT, UPT, -UR4, URZ, URZ ;  /* 0x000000ff04047290 */ /* 0x000fd8000fffe1ff */
.L_x_8:
[----:B------:R-:W-:Y:S01]  /*07c0*/  UIADD3 UR4, UPT, UPT, UR4, 0x1, URZ ;  /* 0x0000000104047890 */ /* 0x000fe2000fffe0ff */
[----:B------:R-:W-:Y:S02]  /*07d0*/  LOP3.LUT R3, R2, 0x1, RZ, 0xc0, !PT ;  /* 0x0000000102037812 */ /* 0x000fe400078ec0ff */
[----:B------:R-:W-:Y:S01]  /*07e0*/  SHF.R.U32.HI R2, RZ, 0x1, R2 ;  /* 0x00000001ff027819 */ /* 0x000fe20000011602 */
[----:B------:R-:W-:Y:S02]  /*07f0*/  UISETP.NE.AND UP0, UPT, UR4, URZ, UPT ;  /* 0x000000ff0400728c */ /* 0x000fe4000bf05270 */
[----:B------:R-:W-:-:S07]  /*0800*/  IMAD R4, R4, 0x2, R3 ;  /* 0x0000000204047824 */ /* 0x000fce00078e0203 */
[----:B------:R-:W-:Y:S05]  /*0810*/  BRA.U UP0, `(.L_x_8) ;  /* 0xfffffffd00e87547 */ /* 0x000fea000b83ffff */
.L_x_7:
[----:B------:R-:W-:Y:S02]  /*0820*/  IMAD.MOV.U32 R2, RZ, RZ, R4 ;  /* 0x000000ffff027224 */ /* 0x000fe400078e0004 */
[----:B------:R-:W-:-:S07]  /*0830*/  IMAD.MOV.U32 R3, RZ, RZ, RZ ;  /* 0x000000ffff037224 */ /* 0x000fce00078e00ff */
.L_x_1:
[----:B------:R-:W1:Y:S02]  /*0840*/  LDCU.64 UR8, c[0x0][0x380] ;  /* 0x00007000ff0877ac */ /* 0x000e640008000a00 */
[----:B-1----:R-:W-:-:S04]  /*0850*/  LEA R6, P0, R2, UR8, 0x4 ;  /* 0x0000000802067c11 */ /* 0x002fc8000f8020ff */
[----:B------:R-:W-:-:S05]  /*0860*/  LEA.HI.X R7, R2, UR9, R3, 0x4, P0 ;  /* 0x0000000902077c11 */ /* 0x000fca00080f2403 */
[----:B0-----:R-:W2:Y:S04]  /*0870*/  LDG.E.64 R8, desc[UR76][R6.64] ;  /* 0x0000004c06087981 */ /* 0x001ea8000c1e1b00 */
[----:B------:R-:W2:Y:S01]  /*0880*/  LDG.E.64 R10, desc[UR76][R6.64+0x8] ;  /* 0x0000084c060a7981 */ /* 0x000ea2000c1e1b00 */
[----:B------:R-:W0:Y:S01]  /*0890*/  S2UR UR5, SR_CgaCtaId ;  /* 0x00000000000579c3 */ /* 0x000e220000008800 */
[----:B------:R-:W-:Y:S01]  /*08a0*/  UMOV UR4, 0x400 ;  /* 0x0000040000047882 */ /* 0x000fe20000000000 */
[----:B------:R-:W-:Y:S01]  /*08b0*/  UISETP.NE.AND UP0, UPT, UR6, URZ, UPT ;  /* 0x000000ff0600728c */ /* 0x000fe2000bf05270 */
[----:B------:R-:W-:Y:S01]  /*08c0*/  CS2R R12, SRZ ;  /* 0x00000000000c7805 */ /* 0x000fe2000001ff00 */
[----:B------:R-:W-:-:S04]  /*08d0*/  UIADD3 UR4, UPT, UPT, UR4, 0x800, URZ ;  /* 0x0000080004047890 */ /* 0x000fc8000fffe0ff */
[----:B0-----:R-:W-:-:S06]  /*08e0*/  ULEA UR4, UR5, UR4, 0x18 ;  /* 0x0000000405047291 */ /* 0x001fcc000f8ec0ff */
[----:B------:R-:W-:-:S05]  /*08f0*/  LEA R3, R5, UR4, 0x4 ;  /* 0x0000000405037c11 */ /* 0x000fca000f8e20ff */
[----:B--2---:R0:W-:Y:S01]  /*0900*/  STS.128 [R3], R8 ;  /* 0x0000000803007388 */ /* 0x0041e20000000c00 */
[----:B------:R-:W-:Y:S05]  /*0910*/  BRA.U !UP0, `(.L_x_9) ;  /* 0x0000000508c47547 */ /* 0x000fea000b800000 */
[----:B------:R-:W-:Y:S01]  /*0920*/  UISETP.GE.U32.AND UP0, UPT, UR6, 0x4, UPT ;  /* 0x000000040600788c */ /* 0x000fe2000bf06070 */
[----:B------:R-:W-:-:S08]  /*0930*/  IMAD.MOV.U32 R12, RZ, RZ, RZ ;  /* 0x000000ffff0c7224 */ /* 0x000fd000078e00ff */
[----:B------:R-:W-:Y:S05]  /*0940*/  BRA.U !UP0, `(.L_x_10) ;  /* 0x0000000508907547 */ /* 0x000fea000b800000 */
[----:B------:R-:W-:Y:S01]  /*0950*/  ULOP3.LUT UR4, UR6, 0xfffffffc, URZ, 0xc0, !UPT ;  /* 0xfffffffc06047892 */ /* 0x000fe2000f8ec0ff */
[----:B------:R-:W-:-:S03]  /*0960*/  IMAD.MOV.U32 R12, RZ, RZ, RZ ;  /* 0x000000ffff0c7224 */ /* 0x000fc600078e00ff */
        /* <DEDUP_REMOVED lines=8> */
.L_x_13:
[----:B------:R-:W-:Y:S01]  /*09f0*/  SHF.L.U32 R2, R14, 0x2, RZ ;  /* 0x000000020e027819 */ /* 0x000fe200000006ff */
[----:B------:R-:W-:Y:S01]  /*0a00*/  UIADD3 UR4, UPT, UPT, UR4, 0x10, URZ ;  /* 0x0000001004047890 */ /* 0x000fe2000fffe0ff */
[--C-:B------:R-:W-:Y:S02]  /*0a10*/  SHF.R.U32.HI R6, RZ, 0x3, R14.reuse ;  /* 0x00000003ff067819 */ /* 0x100fe4000001160e */
[----:B------:R-:W-:Y:S01]  /*0a20*/  LOP3.LUT R7, R2, 0x4, RZ, 0xc0, !PT ;  /* 0x0000000402077812 */ /* 0x000fe200078ec0ff */
[----:B------:R-:W-:Y:S01]  /*0a30*/  UISETP.GE.AND UP1, UPT, UR4, -0xc, UPT ;  /* 0xfffffff40400788c */ /* 0x000fe2000bf26270 */
[--C-:B------:R-:W-:Y:S02]  /*0a40*/  SHF.R.U32.HI R2, RZ, 0x2, R14.reuse ;  /* 0x00000002ff027819 */ /* 0x100fe4000001160e */
[----:B0-----:R-:W-:Y:S01]  /*0a50*/  SHF.R.U32.HI R8, RZ, 0x4, R14 ;  /* 0x00000004ff087819 */ /* 0x001fe2000001160e */
[----:B------:R-:W-:Y:S01]  /*0a60*/  IMAD R7, R12, 0x8, R7 ;  /* 0x000000080c077824 */ /* 0x000fe200078e0207 */
[----:B------:R-:W-:-:S02]  /*0a70*/  LOP3.LUT R4, R14, 0x2, RZ, 0xc0, !PT ;  /* 0x000000020e047812 */ /* 0x000fc400078ec0ff */
[----:B------:R-:W-:Y:S02]  /*0a80*/  LOP3.LUT R2, R2, 0x1, RZ, 0xc0, !PT ;  /* 0x0000000102027812 */ /* 0x000fe400078ec0ff */
[----:B------:R-:W-:Y:S01]  /*0a90*/  LOP3.LUT R9, R6, 0x1, RZ, 0xc0, !PT ;  /* 0x0000000106097812 */ /* 0x000fe200078ec0ff */
[----:B------:R-:W-:Y:S01]  /*0aa0*/  IMAD.SHL.U32 R6, R8, 0x4, RZ ;  /* 0x0000000408067824 */ /* 0x000fe200078e00ff */
[----:B------:R-:W-:Y:S02]  /*0ab0*/  IADD3 R2, PT, PT, R2, R4, R7 ;  /* 0x0000000402027210 */ /* 0x000fe40007ffe007 */
[--C-:B------:R-:W-:Y:S02]  /*0ac0*/  SHF.R.U32.HI R4, RZ, 0x6, R14.reuse ;  /* 0x00000006ff047819 */ /* 0x100fe4000001160e */
[----:B------:R-:W-:Y:S01]  /*0ad0*/  LOP3.LUT R7, R6, 0x4, RZ, 0xc0, !PT ;  /* 0x0000000406077812 */ /* 0x000fe200078ec0ff */
[----:B------:R-:W-:Y:S01]  /*0ae0*/  IMAD R2, R2, 0x2, R9 ;  /* 0x0000000202027824 */ /* 0x000fe200078e0209 */
[----:B------:R-:W-:-:S02]  /*0af0*/  SHF.R.U32.HI R6, RZ, 0x7, R14 ;  /* 0x00000007ff067819 */ /* 0x000fc4000001160e */
[----:B------:R-:W-:Y:S01]  /*0b00*/  SHF.R.U32.HI R10, RZ, 0x8, R14 ;  /* 0x00000008ff0a7819 */ /* 0x000fe2000001160e */
[----:B------:R-:W-:Y:S01]  /*0b10*/  IMAD R2, R2, 0x8, R7 ;  /* 0x0000000802027824 */ /* 0x000fe200078e0207 */
[----:B------:R-:W-:Y:S02]  /*0b20*/  LOP3.LUT R7, R8, 0x2, RZ, 0xc0, !PT ;  /* 0x0000000208077812 */ /* 0x000fe400078ec0ff */
[----:B------:R-:W-:Y:S02]  /*0b30*/  LOP3.LUT R4, R4, 0x1, RZ, 0xc0, !PT ;  /* 0x0000000104047812 */ /* 0x000fe400078ec0ff */
[----:B------:R-:W-:Y:S01]  /*0b40*/  LOP3.LUT R9, R6, 0x1, RZ, 0xc0, !PT ;  /* 0x0000000106097812 */ /* 0x000fe200078ec0ff */
[----:B------:R-:W-:Y:S01]  /*0b50*/  IMAD.SHL.U32 R6, R10, 0x4, RZ ;  /* 0x000000040a067824 */ /* 0x000fe200078e00ff */
[----:B------:R-:W-:Y:S02]  /*0b60*/  IADD3 R2, PT, PT, R4, R7, R2 ;  /* 0x0000000704027210 */ /* 0x000fe40007ffe002 */
[----:B------:R-:W-:-:S02]  /*0b70*/  SHF.R.U32.HI R4, RZ, 0xa, R14 ;  /* 0x0000000aff047819 */ /* 0x000fc4000001160e */
[----:B------:R-:W-:Y:S01]  /*0b80*/  LOP3.LUT R7, R6, 0x4, RZ, 0xc0, !PT ;  /* 0x0000000406077812 */ /* 0x000fe200078ec0ff */
[----:B------:R-:W-:Y:S01]  /*0b90*/  IMAD R2, R2, 0x2, R9 ;  /* 0x0000000202027824 */ /* 0x000fe200078e0209 */
[--C-:B------:R-:W-:Y:S02]  /*0ba0*/  SHF.R.U32.HI R6, RZ, 0xb, R14.reuse ;  /* 0x0000000bff067819 */ /* 0x100fe4000001160e */
[----:B------:R-:W-:Y:S01]  /*0bb0*/  SHF.R.U32.HI R8, RZ, 0xc, R14 ;  /* 0x0000000cff087819 */ /* 0x000fe2000001160e */
[----:B------:R-:W-:Y:S01]  /*0bc0*/  IMAD R2, R2, 0x8, R7 ;  /* 0x0000000802027824 */ /* 0x000fe200078e0207 */
[----:B------:R-:W-:Y:S02]  /*0bd0*/  LOP3.LUT R7, R10, 0x2, RZ, 0xc0, !PT ;  /* 0x000000020a077812 */ /* 0x000fe400078ec0ff */
[----:B------:R-:W-:Y:S02]  /*0be0*/  LOP3.LUT R4, R4, 0x1, RZ, 0xc0, !PT ;  /* 0x0000000104047812 */ /* 0x000fe400078ec0ff */
[----:B------:R-:W-:-:S02]  /*0bf0*/  LOP3.LUT R9, R6, 0x1, RZ, 0xc0, !PT ;  /* 0x0000000106097812 */ /* 0x000fc400078ec0ff */
[----:B------:R-:W-:Y:S02]  /*0c00*/  SHF.L.U32 R6, R8, 0x2, RZ ;  /* 0x0000000208067819 */ /* 0x000fe400000006ff */
[----:B------:R-:W-:Y:S02]  /*0c10*/  IADD3 R2, PT, PT, R4, R7, R2 ;  /* 0x0000000704027210 */ /* 0x000fe40007ffe002 */
[----:B------:R-:W-:Y:S02]  /*0c20*/  LOP3.LUT R7, R6, 0x4, RZ, 0xc0, !PT ;  /* 0x0000000406077812 */ /* 0x000fe400078ec0ff */
[--C-:B------:R-:W-:Y:S01]  /*0c30*/  SHF.R.U32.HI R4, RZ, 0xe, R14.reuse ;  /* 0x0000000eff047819 */ /* 0x100fe2000001160e */
[----:B------:R-:W-:Y:S01]  /*0c40*/  IMAD R2, R2, 0x2, R9 ;  /* 0x0000000202027824 */ /* 0x000fe200078e0209 */
        /* <DEDUP_REMOVED lines=8> */
[----:B------:R-:W-:Y:S06]  /*0cd0*/  BRA.U !UP1, `(.L_x_13) ;  /* 0xfffffffd09447547 */ /* 0x000fec000b83ffff */
.L_x_12:
[----:B------:R-:W-:-:S04]  /*0ce0*/  UIADD3 UR5, UPT, UPT, -UR4, URZ, URZ ;  /* 0x000000ff04057290 */ /* 0x000fc8000fffe1ff */
[----:B------:R-:W-:-:S09]  /*0cf0*/  UISETP.GT.AND UP1, UPT, UR5, 0x4, UPT ;  /* 0x000000040500788c */ /* 0x000fd2000bf24270 */
[----:B------:R-:W-:Y:S05]  /*0d00*/  BRA.U !UP1, `(.L_x_14) ;  /* 0x0000000109607547 */ /* 0x000fea000b800000 */
[C---:B------:R-:W-:Y:S01]  /*0d10*/  IMAD.SHL.U32 R2, R14.reuse, 0x4, RZ ;  /* 0x000000040e027824 */ /* 0x040fe200078e00ff */
[----:B------:R-:W-:Y:S01]  /*0d20*/  LOP3.LUT R4, R14, 0x2, RZ, 0xc0, !PT ;  /* 0x000000020e047812 */ /* 0x000fe200078ec0ff */
[----:B------:R-:W-:Y:S01]  /*0d30*/  UIADD3 UR4, UPT, UPT, UR4, 0x8, URZ ;  /* 0x0000000804047890 */ /* 0x000fe2000fffe0ff */
[--C-:B------:R-:W-:Y:S01]  /*0d40*/  SHF.R.U32.HI R6, RZ, 0x3, R14.reuse ;  /* 0x00000003ff067819 */ /* 0x100fe2000001160e */
[----:B------:R-:W-:Y:S01]  /*0d50*/  UPLOP3.LUT UP0, UPT, UPT, UPT, UPT, 0x40, 0x4 ;  /* 0x000000000004789c */ /* 0x000fe20003f0e870 */
[----:B------:R-:W-:Y:S02]  /*0d60*/  LOP3.LUT R7, R2, 0x4, RZ, 0xc0, !PT ;  /* 0x0000000402077812 */ /* 0x000fe400078ec0ff */
[--C-:B------:R-:W-:Y:S02]  /*0d70*/  SHF.R.U32.HI R2, RZ, 0x2, R14.reuse ;  /* 0x00000002ff027819 */ /* 0x100fe4000001160e */
[----:B0-----:R-:W-:Y:S01]  /*0d80*/  SHF.R.U32.HI R8, RZ, 0x4, R14 ;  /* 0x00000004ff087819 */ /* 0x001fe2000001160e */
[----:B------:R-:W-:Y:S01]  /*0d90*/  IMAD R7, R12, 0x8, R7 ;  /* 0x000000080c077824 */ /* 0x000fe200078e0207 */
[----:B------:R-:W-:-:S02]  /*0da0*/  LOP3.LUT R2, R2, 0x1, RZ, 0xc0, !PT ;  /* 0x0000000102027812 */ /* 0x000fc400078ec0ff */
[----:B------:R-:W-:Y:S01]  /*0db0*/  LOP3.LUT R9, R6, 0x1, RZ, 0xc0, !PT ;  /* 0x0000000106097812 */ /* 0x000fe200078ec0ff */
[----:B------:R-:W-:Y:S01]  /*0dc0*/  IMAD.SHL.U32 R6, R8, 0x4, RZ ;  /* 0x0000000408067824 */ /* 0x000fe200078e00ff */
[----:B------:R-:W-:Y:S02]  /*0dd0*/  IADD3 R2, PT, PT, R2, R4, R7 ;  /* 0x0000000402027210 */ /* 0x000fe40007ffe007 */
[--C-:B------:R-:W-:Y:S02]  /*0de0*/  SHF.R.U32.HI R4, RZ, 0x6, R14.reuse ;  /* 0x00000006ff047819 */ /* 0x100fe4000001160e */
[----:B------:R-:W-:Y:S01]  /*0df0*/  LOP3.LUT R7, R6, 0x4, RZ, 0xc0, !PT ;  /* 0x0000000406077812 */ /* 0x000fe200078ec0ff */
[----:B------:R-:W-:Y:S01]  /*0e00*/  IMAD R2, R2, 0x2, R9 ;  /* 0x0000000202027824 */ /* 0x000fe200078e0209 */
[----:B------:R-:W-:Y:S02]  /*0e10*/  SHF.R.U32.HI R6, RZ, 0x7, R14 ;  /* 0x00000007ff067819 */ /* 0x000fe4000001160e */
[----:B------:R-:W-:-:S02]  /*0e20*/  LOP3.LUT R4, R4, 0x1, RZ, 0xc0, !PT ;  /* 0x0000000104047812 */ /* 0x000fc400078ec0ff */
[----:B------:R-:W-:Y:S02]  /*0e30*/  LEA R2, R2, R7, 0x3 ;  /* 0x0000000702027211 */ /* 0x000fe400078e18ff */
[----:B------:R-:W-:Y:S02]  /*0e40*/  LOP3.LUT R7, R8, 0x2, RZ, 0xc0, !PT ;  /* 0x0000000208077812 */ /* 0x000fe400078ec0ff */
[----:B------:R-:W-:Y:S02]  /*0e50*/  LOP3.LUT R9, R6, 0x1, RZ, 0xc0, !PT ;  /* 0x0000000106097812 */ /* 0x000fe400078ec0ff */
[----:B------:R-:W-:Y:S02]  /*0e60*/  IADD3 R2, PT, PT, R4, R7, R2 ;  /* 0x0000000704027210 */ /* 0x000fe40007ffe002 */
[----:B------:R-:W-:-:S03]  /*0e70*/  SHF.R.U32.HI R14, RZ, 0x8, R14 ;  /* 0x00000008ff0e7819 */ /* 0x000fc6000001160e */
[----:B------:R-:W-:-:S07]  /*0e80*/  IMAD R12, R2, 0x2, R9 ;  /* 0x00000002020c7824 */ /* 0x000fce00078e0209 */
.L_x_14:
[----:B------:R-:W-:-:S09]  /*0e90*/  UISETP.NE.OR UP0, UPT, UR4, URZ, UP0 ;  /* 0x000000ff0400728c */ /* 0x000fd20008705670 */
[----:B------:R-:W-:Y:S05]  /*0ea0*/  BRA.U !UP0, `(.L_x_10) ;  /* 0x0000000108387547 */ /* 0x000fea000b800000 */
.L_x_11:
[C---:B------:R-:W-:Y:S01]  /*0eb0*/  IMAD.SHL.U32 R2, R14.reuse, 0x4, RZ ;  /* 0x000000040e027824 */ /* 0x040fe200078e00ff */
[----:B------:R-:W-:Y:S01]  /*0ec0*/  UIADD3 UR4, UPT, UPT, UR4, 0x4, URZ ;  /* 0x0000000404047890 */ /* 0x000fe2000fffe0ff */
[----:B------:R-:W-:Y:S02]  /*0ed0*/  LOP3.LUT R4, R14, 0x2, RZ, 0xc0, !PT ;  /* 0x000000020e047812 */ /* 0x000fe400078ec0ff */
[--C-:B------:R-:W-:Y:S01]  /*0ee0*/  SHF.R.U32.HI R6, RZ, 0x3, R14.reuse ;  /* 0x00000003ff067819 */ /* 0x100fe2000001160e */
[----:B------:R-:W-:Y:S01]  /*0ef0*/  UISETP.NE.AND UP0, UPT, UR4, URZ, UPT ;  /* 0x000000ff0400728c */ /* 0x000fe2000bf05270 */
[----:B------:R-:W-:Y:S02]  /*0f00*/  LOP3.LUT R7, R2, 0x4, RZ, 0xc0, !PT ;  /* 0x0000000402077812 */ /* 0x000fe400078ec0ff */
[----:B------:R-:W-:Y:S02]  /*0f10*/  SHF.R.U32.HI R2, RZ, 0x2, R14 ;  /* 0x00000002ff027819 */ /* 0x000fe4000001160e */
[----:B0-----:R-:W-:Y:S01]  /*0f20*/  LOP3.LUT R9, R6, 0x1, RZ, 0xc0, !PT ;  /* 0x0000000106097812 */ /* 0x001fe200078ec0ff */
[----:B------:R-:W-:Y:S01]  /*0f30*/  IMAD R7, R12, 0x8, R7 ;  /* 0x000000080c077824 */ /* 0x000fe200078e0207 */
[----:B------:R-:W-:-:S02]  /*0f40*/  LOP3.LUT R2, R2, 0x1, RZ, 0xc0, !PT ;  /* 0x0000000102027812 */ /* 0x000fc400078ec0ff */
[----:B------:R-:W-:Y:S02]  /*0f50*/  SHF.R.U32.HI R14, RZ, 0x4, R14 ;  /* 0x00000004ff0e7819 */ /* 0x000fe4000001160e */
[----:B------:R-:W-:-:S05]  /*0f60*/  IADD3 R2, PT, PT, R2, R4, R7 ;  /* 0x0000000402027210 */ /* 0x000fca0007ffe007 */
[----:B------:R-:W-:Y:S01]  /*0f70*/  IMAD R12, R2, 0x2, R9 ;  /* 0x00000002020c7824 */ /* 0x000fe200078e0209 */
[----:B------:R-:W-:Y:S06]  /*0f80*/  BRA.U UP0, `(.L_x_11) ;  /* 0xfffffffd00c87547 */ /* 0x000fec000b83ffff */
.L_x_10:
[----:B------:R-:W-:-:S09]  /*0f90*/  ULOP3.LUT UP0, UR4, UR6, 0x3, URZ, 0xc0, !UPT ;  /* 0x0000000306047892 */ /* 0x000fd2000f80c0ff */
[----:B------:R-:W-:Y:S05]  /*0fa0*/  BRA.U !UP0, `(.L_x_15) ;  /* 0x00000001081c7547 */ /* 0x000fea000b800000 */
[----:B------:R-:W-:-:S12]  /*0fb0*/  UIADD3 UR4, UPT, UPT, -UR4, URZ, URZ ;  /* 0x000000ff04047290 */ /* 0x000fd8000fffe1ff */
.L_x_16:
[----:B------:R-:W-:Y:S01]  /*0fc0*/  UIADD3 UR4, UPT, UPT, UR4, 0x1, URZ ;  /* 0x0000000104047890 */ /* 0x000fe2000fffe0ff */
[----:B------:R-:W-:Y:S02]  /*0fd0*/  LOP3.LUT R7, R14, 0x1, RZ, 0xc0, !PT ;  /* 0x000000010e077812 */ /* 0x000fe400078ec0ff */
[----:B------:R-:W-:Y:S01]  /*0fe0*/  SHF.R.U32.HI R14, RZ, 0x1, R14 ;  /* 0x00000001ff0e7819 */ /* 0x000fe2000001160e */
[----:B------:R-:W-:Y:S02]  /*0ff0*/  UISETP.NE.AND UP0, UPT, UR4, URZ, UPT ;  /* 0x000000ff0400728c */ /* 0x000fe4000bf05270 */
[----:B------:R-:W-:-:S07]  /*1000*/  IMAD R12, R12, 0x2, R7 ;  /* 0x000000020c0c7824 */ /* 0x000fce00078e0207 */
[----:B------:R-:W-:Y:S05]  /*1010*/  BRA.U UP0, `(.L_x_16) ;  /* 0xfffffffd00e87547 */ /* 0x000fea000b83ffff */
.L_x_15:
[----:B------:R-:W-:-:S07]  /*1020*/  IMAD.MOV.U32 R13, RZ, RZ, RZ ;  /* 0x000000ffff0d7224 */ /* 0x000fce00078e00ff */
.L_x_9:
[C---:B------:R-:W-:Y:S01]  /*1030*/  LEA R6, P0, R12.reuse, UR8, 0x4 ;  /* 0x000000080c067c11 */ /* 0x040fe2000f8020ff */
[----:B------:R-:W1:Y:S03]  /*1040*/  LDCU UR73, c[0x0][0x390] ;  /* 0x00007200ff4977ac */ /* 0x000e660008000800 */
[----:B------:R-:W-:-:S05]  /*1050*/  LEA.HI.X R7, R12, UR9, R13, 0x4, P0 ;  /* 0x000000090c077c11 */ /* 0x000fca00080f240d */
[----:B0-----:R-:W2:Y:S04]  /*1060*/  LDG.E.64 R8, desc[UR76][R6.64] ;  /* 0x0000004c06087981 */ /* 0x001ea8000c1e1b00 */
[----:B------:R-:W2:Y:S01]  /*1070*/  LDG.E.64 R10, desc[UR76][R6.64+0x8] ;  /* 0x0000084c060a7981 */ /* 0x000ea2000c1e1b00 */
[----:B------:R-:W-:Y:S01]  /*1080*/  IMAD R3, R0, 0x10, R3 ;  /* 0x0000001000037824 */ /* 0x000fe200078e0203 */
[----:B-1----:R-:W-:-:S04]  /*1090*/  UISETP.GE.AND UP0, UPT, UR73, 0x1, UPT ;  /* 0x000000014900788c */ /* 0x002fc8000bf06270 */
[----:B--2---:R0:W-:Y:S01]  /*10a0*/  STS.128 [R3], R8 ;  /* 0x0000000803007388 */ /* 0x0041e20000000c00 */
[----:B------:R-:W-:Y:S06]  /*10b0*/  BAR.SYNC.DEFER_BLOCKING 0x0 ;  /* 0x0000000000007b1d */ /* 0x000fec0000010000 */
[----:B------:R-:W-:Y:S05]  /*10c0*/  BRA.U !UP0, `(.L_x_17) ;  /* 0x0000003908647547 */ /* 0x000fea000b800000 */
[----:B------:R-:W1:Y:S01]  /*10d0*/  LDCU.64 UR4, c[0x0][0x388] ;  /* 0x00007100ff0477ac */ /* 0x000e620008000a00 */
[----:B------:R-:W-:Y:S01]  /*10e0*/  BSSY B1, `(.L_x_17) ;  /* 0x0000397000017945 */ /* 0x000fe20003800000 */
[----:B------:R-:W-:Y:S01]  /*10f0*/  UIADD3 UR73, UPT, UPT, -UR73, URZ, URZ ;  /* 0x000000ff49497290 */ /* 0x000fe2000fffe1ff */
[----:B------:R-:W2:Y:S05]  /*1100*/  LDCU.128 UR8, c[0x3][0x90] ;  /* 0x00c01200ff0877ac */ /* 0x000eaa0008000c00 */
[----:B------:R-:W-:Y:S01]  /*1110*/  IMAD.U32 R2, RZ, RZ, UR73 ;  /* 0x00000049ff027e24 */ /* 0x000fe2000f8e00ff */
[----:B------:R-:W3:Y:S01]  /*1120*/  LDCU.128 UR12, c[0x3][0xd0] ;  /* 0x00c01a00ff0c77ac */ /* 0x000ee20008000c00 */
[----:B------:R-:W4:Y:S01]  /*1130*/  LDCU.128 UR16, c[0x3][0xe0] ;  /* 0x00c01c00ff1077ac */ /* 0x000f220008000c00 */
[----:B-1----:R-:W-:Y:S01]  /*1140*/  UIADD3 UR72, UP0, UPT, UR4, 0x8, URZ ;  /* 0x0000000804487890 */ /* 0x002fe2000ff1e0ff */
[----:B------:R-:W1:Y:S03]  /*1150*/  LDCU UR4, c[0x0][0x360] ;  /* 0x00006c00ff0477ac */ /* 0x000e660008000800 */
[----:B------:R-:W-:-:S02]  /*1160*/  UIADD3.X UR74, UPT, UPT, URZ, UR5, URZ, UP0, !UPT ;  /* 0x00000005ff4a7290 */ /* 0x000fc400087fe4ff */
[----:B------:R-:W-:Y:S01]  /*1170*/  IMAD.U32 R36, RZ, RZ, UR72 ;  /* 0x00000048ff247e24 */ /* 0x000fe2000f8e00ff */
[----:B------:R-:W0:Y:S03]  /*1180*/  LDCU.128 UR20, c[0x3][0xb0] ;  /* 0x00c01600ff1477ac */ /* 0x000e260008000c00 */
[----:B------:R-:W-:Y:S01]  /*1190*/  IMAD.U32 R37, RZ, RZ, UR74 ;  /* 0x0000004aff257e24 */ /* 0x000fe2000f8e00ff */
[----:B------:R-:W0:Y:S01]  /*11a0*/  LDCU.128 UR24, c[0x3][0xa0] ;  /* 0x00c01400ff1877ac */ /* 0x000e220008000c00 */
[----:B------:R-:W0:Y:S01]  /*11b0*/  LDCU.128 UR28, c[0x3][0xf0] ;  /* 0x00c01e00ff1c77ac */ /* 0x000e220008000c00 */
[----:B-1----:R-:W-:Y:S01]  /*11c0*/  MOV R4, UR4 ;  /* 0x0000000400047c02 */ /* 0x002fe20008000f00 */
[----:B------:R-:W1:Y:S01]  /*11d0*/  LDCU.128 UR4, c[0x3][URZ] ;  /* 0x00c00000ff0477ac */ /* 0x000e620008000c00 */
[----:B------:R-:W0:Y:S01]  /*11e0*/  LDCU.128 UR32, c[0x3][0xc0] ;  /* 0x00c01800ff2077ac */ /* 0x000e220008000c00 */
        /* <DEDUP_REMOVED lines=9> */
[----:B--234-:R-:W0:Y:S02]  /*1280*/  LDCU.128 UR72, c[0x3][0x70] ;  /* 0x00c00e00ff4877ac */ /* 0x01ce240008000c00 */
.L_x_50:
[----:B0-----:R-:W0:Y:S01]  /*1290*/  LDG.E.CONSTANT R20, desc[UR76][R36.64+-0x8] ;  /* 0xfffff84c24147981 */ /* 0x001e22000c1e9900 */
[----:B-1-3--:R-:W-:Y:S02]  /*12a0*/  MOV.SPILL R14, UR4 ;  /* 0x00000004000e7c02 */ /* 0x00afe40009000f00 */
[----:B------:R-:W-:Y:S01]  /*12b0*/  R2UR UR4, R4 ;  /* 0x00000000040472ca */ /* 0x000fe200000e0000 */
[----:B------:R-:W-:Y:S01]  /*12c0*/  VIADD R2, R2, 0x1 ;  /* 0x0000000102027836 */ /* 0x000fe20000000000 */
[----:B------:R-:W-:Y:S01]  /*12d0*/  BSSY B0, `(.L_x_18) ;  /* 0x0000373000007945 */ /* 0x000fe20003800000 */
[----:B0-2---:R-:W-:-:S04]  /*12e0*/  SHF.R.S32.HI R8, RZ, 0x1, R20 ;  /* 0x00000001ff087819 */ /* 0x005fc80000011414 */
[----:B------:R-:W-:-:S04]  /*12f0*/  IABS R9, R8 ;  /* 0x0000000800097213 */ /* 0x000fc80000000000 */
[----:B------:R-:W0:Y:S08]  /*1300*/  I2F.RP R0, R9 ;  /* 0x0000000900007306 */ /* 0x000e300000209400 */
[----:B------:R-:W1:Y:S08]  /*1310*/  I2F.U32.RP R3, R8 ;  /* 0x0000000800037306 */ /* 0x000e700000209000 */
[----:B0-----:R-:W0:Y:S08]  /*1320*/  MUFU.RCP R0, R0 ;  /* 0x0000000000007308 */ /* 0x001e300000001000 */
[----:B-1----:R-:W1:Y:S01]  /*1330*/  MUFU.RCP R3, R3 ;  /* 0x0000000300037308 */ /* 0x002e620000001000 */
[----:B0-----:R-:W-:-:S07]  /*1340*/  VIADD R10, R0, 0xffffffe ;  /* 0x0ffffffe000a7836 */ /* 0x001fce0000000000 */
[----:B------:R0:W2:Y:S01]  /*1350*/  F2I.FTZ.U32.TRUNC.NTZ R11, R10 ;  /* 0x0000000a000b7305 */ /* 0x0000a2000021f000 */
[----:B-1----:R-:W-:-:S07]  /*1360*/  VIADD R12, R3, 0xffffffe ;  /* 0x0ffffffe030c7836 */ /* 0x002fce0000000000 */
[----:B------:R1:W3:Y:S01]  /*1370*/  F2I.FTZ.U32.TRUNC.NTZ R13, R12 ;  /* 0x0000000c000d7305 */ /* 0x0002e2000021f000 */
[----:B------:R-:W-:Y:S01]  /*1380*/  IMAD.MOV R15, RZ, RZ, -R8 ;  /* 0x000000ffff0f7224 */ /* 0x000fe200078e0a08 */
[----:B------:R-:W-:Y:S01]  /*1390*/  IABS R0, R5 ;  /* 0x0000000500007213 */ /* 0x000fe20000000000 */
[----:B0-----:R-:W-:Y:S02]  /*13a0*/  IMAD.MOV.U32 R10, RZ, RZ, RZ ;  /* 0x000000ffff0a7224 */ /* 0x001fe400078e00ff */
[--C-:B--2---:R-:W-:Y:S02]  /*13b0*/  IMAD.MOV R6, RZ, RZ, -R11.reuse ;  /* 0x000000ffff067224 */ /* 0x104fe400078e0a0b */
[----:B-1----:R-:W-:Y:S02]  /*13c0*/  HFMA2 R12, -RZ, RZ, 0, 0 ;  /* 0x00000000ff0c7431 */ /* 0x002fe400000001ff */
[----:B------:R-:W-:Y:S02]  /*13d0*/  IMAD R3, R6, R9, RZ ;  /* 0x0000000906037224 */ /* 0x000fe400078e02ff */
[----:B---3--:R-:W-:Y:S01]  /*13e0*/  IMAD R15, R15, R13, RZ ;  /* 0x0000000d0f0f7224 */ /* 0x008fe200078e02ff */
[----:B------:R-:W-:Y:S01]  /*13f0*/  IABS R6, R8 ;  /* 0x0000000800067213 */ /* 0x000fe20000000000 */
[----:B------:R-:W-:-:S04]  /*1400*/  IMAD.HI.U32 R10, R11, R3, R10 ;  /* 0x000000030b0a7227 */ /* 0x000fc800078e000a */
[----:B------:R-:W-:Y:S01]  /*1410*/  IMAD.HI.U32 R13, R13, R15, R12 ;  /* 0x0000000f0d0d7227 */ /* 0x000fe200078e000c */
[----:B------:R-:W-:-:S03]  /*1420*/  IABS R12, R5 ;  /* 0x00000005000c7213 */ /* 0x000fc60000000000 */
[----:B------:R-:W-:Y:S02]  /*1430*/  IMAD.MOV.U32 R11, RZ, RZ, R0 ;  /* 0x000000ffff0b7224 */ /* 0x000fe400078e0000 */
[----:B------:R-:W-:Y:S02]  /*1440*/  IMAD.MOV R3, RZ, RZ, -R6 ;  /* 0x000000ffff037224 */ /* 0x000fe400078e0a06 */
[----:B------:R-:W-:Y:S02]  /*1450*/  IMAD.MOV.U32 R0, RZ, RZ, R12 ;  /* 0x000000ffff007224 */ /* 0x000fe400078e000c */
[----:B------:R-:W-:-:S04]  /*1460*/  IMAD.HI.U32 R10, R10, R11, RZ ;  /* 0x0000000b0a0a7227 */ /* 0x000fc800078e00ff */
[----:B------:R-:W-:-:S04]  /*1470*/  IMAD.HI.U32 R6, R13, UR4, RZ ;  /* 0x000000040d067c27 */ /* 0x000fc8000f8e00ff */
[----:B------:R-:W-:Y:S02]  /*1480*/  IMAD R0, R10, R3, R0 ;  /* 0x000000030a007224 */ /* 0x000fe400078e0200 */
[----:B------:R-:W-:-:S03]  /*1490*/  IMAD.MOV R3, RZ, RZ, -R6 ;  /* 0x000000ffff037224 */ /* 0x000fc600078e0a06 */
[----:B------:R-:W-:Y:S01]  /*14a0*/  ISETP.GT.U32.AND P3, PT, R9, R0, PT ;  /* 0x000000000900720c */ /* 0x000fe20003f64070 */
[----:B------:R-:W-:-:S05]  /*14b0*/  IMAD R3, R8, R3, UR4 ;  /* 0x0000000408037e24 */ /* 0x000fca000f8e0203 */
[----:B------:R-:W-:-:S07]  /*14c0*/  ISETP.GE.U32.AND P1, PT, R3, R8, PT ;  /* 0x000000080300720c */ /* 0x000fce0003f26070 */
[----:B------:R-:W-:-:S05]  /*14d0*/  @!P3 IMAD.IADD R0, R0, 0x1, -R9 ;  /* 0x000000010000b824 */ /* 0x000fca00078e0a09 */
[----:B------:R-:W-:Y:S01]  /*14e0*/  ISETP.GE.U32.AND P0, PT, R0, R9, PT ;  /* 0x000000090000720c */ /* 0x000fe20003f06070 */
[----:B------:R-:W-:Y:S01]  /*14f0*/  @P1 IMAD.IADD R3, R3, 0x1, -R8 ;  /* 0x0000000103031824 */ /* 0x000fe200078e0a08 */
[----:B------:R-:W-:-:S04]  /*1500*/  LOP3.LUT R0, R5, R8, RZ, 0x3c, !PT ;  /* 0x0000000805007212 */ /* 0x000fc800078e3cff */
[----:B------:R-:W-:Y:S02]  /*1510*/  ISETP.GE.U32.AND P2, PT, R3, R8, PT ;  /* 0x000000080300720c */ /* 0x000fe40003f46070 */
[----:B------:R-:W-:Y:S02]  /*1520*/  ISETP.GE.AND P4, PT, R0, RZ, PT ;  /* 0x000000ff0000720c */ /* 0x000fe40003f86270 */
[----:B------:R-:W-:Y:S01]  /*1530*/  @!P3 IADD3 R10, PT, PT, R10, 0x1, RZ ;  /* 0x000000010a0ab810 */ /* 0x000fe20007ffe0ff */
[----:B------:R-:W-:-:S04]  /*1540*/  @P1 VIADD R6, R6, 0x1 ;  /* 0x0000000106061836 */ /* 0x000fc80000000000 */
[----:B------:R-:W-:Y:S01]  /*1550*/  @P0 VIADD R10, R10, 0x1 ;  /* 0x000000010a0a0836 */ /* 0x000fe20000000000 */
[C---:B------:R-:W-:Y:S02]  /*1560*/  ISETP.NE.AND P0, PT, R8.reuse, RZ, PT ;  /* 0x000000ff0800720c */ /* 0x040fe40003f05270 */
[----:B------:R-:W-:Y:S01]  /*1570*/  ISETP.NE.U32.AND P1, PT, R8, RZ, PT ;  /* 0x000000ff0800720c */ /* 0x000fe20003f25070 */
[----:B------:R-:W-:Y:S01]  /*1580*/  @P2 VIADD R6, R6, 0x1 ;  /* 0x0000000106062836 */ /* 0x000fe20000000000 */
[----:B------:R-:W-:Y:S01]  /*1590*/  LOP3.LUT R3, RZ, R8, RZ, 0x33, !PT ;  /* 0x00000008ff037212 */ /* 0x000fe200078e33ff */
[----:B------:R-:W-:-:S03]  /*15a0*/  @!P4 IMAD.MOV R10, RZ, RZ, -R10 ;  /* 0x000000ffff0ac224 */ /* 0x000fc600078e0a0a */
[C---:B------:R-:W-:Y:S02]  /*15b0*/  SEL R9, R3.reuse, R6, !P1 ;  /* 0x0000000603097207 */ /* 0x040fe40004800000 */
[----:B------:R-:W-:-:S04]  /*15c0*/  SEL R34, R3, R10, !P0 ;  /* 0x0000000a03227207 */ /* 0x000fc80004000000 */
[----:B------:R-:W-:Y:S02]  /*15d0*/  ISETP.GE.AND P0, PT, R34, R9, PT ;  /* 0x000000092200720c */ /* 0x000fe40003f06270 */
[----:B------:R-:W-:Y:S02]  /*15e0*/  ISETP.NE.AND P1, PT, R2, RZ, PT ;  /* 0x000000ff0200720c */ /* 0x000fe40003f25270 */
[----:B------:R-:W-:Y:S02]  /*15f0*/  R2UR.FILL UR4, R14 ;  /* 0x000000000e0472ca */ /* 0x000fe400004e0000 */
[----:B------:R-:W-:-:S07]  /*1600*/  P2R R6, PR, RZ, 0x2 ;  /* 0x00000002ff067803 */ /* 0x000fce0000000000 */
[----:B------:R-:W-:Y:S06]  /*1610*/  @P0 BRA `(.L_x_19) ;  /* 0x0000003000f80947 */ /* 0x000fec0003800000 */
[----:B------:R-:W-:Y:S01]  /*1620*/  ISETP.NE.AND P0, PT, R20, 0x2, PT ;  /* 0x000000021400780c */ /* 0x000fe20003f05270 */
[----:B------:R-:W-:-:S04]  /*1630*/  IMAD.MOV R29, RZ, RZ, -R34 ;  /* 0x000000ffff1d7224 */ /* 0x000fc800078e0a22 */
[----:B------:R-:W-:-:S08]  /*1640*/  IMAD R29, R8, R29, R5 ;  /* 0x0000001d081d7224 */ /* 0x000fd000078e0205 */
[----:B------:R-:W-:Y:S05]  /*1650*/  @P0 BRA `(.L_x_20) ;  /* 0x0000000000ec0947 */ /* 0x000fea0003800000 */
[----:B------:R-:W-:-:S13]  /*1660*/  ISETP.NE.AND P0, PT, R29, RZ, PT ;  /* 0x000000ff1d00720c */ /* 0x000fda0003f05270 */
[----:B------:R-:W-:Y:S05]  /*1670*/  @P0 BRA `(.L_x_21) ;  /* 0x0000000000d80947 */ /* 0x000fea0003800000 */
[----:B------:R-:W2:Y:S01]  /*1680*/  LDG.E.CONSTANT R12, desc[UR76][R36.64+-0x4] ;  /* 0xfffffc4c240c7981 */ /* 0x000ea2000c1e9900 */
[----:B------:R-:W-:Y:S01]  /*1690*/  MOV.SPILL R0, UR5 ;  /* 0x0000000500007c02 */ /* 0x000fe20009000f00 */
[----:B------:R-:W-:Y:S01]  /*16a0*/  UMOV UR5, 0x400 ;  /* 0x0000040000057882 */ /* 0x000fe20000000000 */
[----:B------:R-:W-:Y:S01]  /*16b0*/  MOV.SPILL R14, UR4 ;  /* 0x00000004000e7c02 */ /* 0x000fe20009000f00 */
[----:B------:R-:W-:Y:S02]  /*16c0*/  UIADD3 UR4, UPT, UPT, UR5, 0x800, URZ ;  /* 0x0000080005047890 */ /* 0x000fe4000fffe0ff */
[----:B------:R-:W0:Y:S02]  /*16d0*/  S2UR UR5, SR_CgaCtaId ;  /* 0x00000000000579c3 */ /* 0x000e240000008800 */
[----:B0-----:R-:W-:Y:S01]  /*16e0*/  ULEA UR4, UR5, UR4, 0x18 ;  /* 0x0000000405047291 */ /* 0x001fe2000f8ec0ff */
[----:B------:R-:W-:Y:S02]  /*16f0*/  R2UR.FILL UR5, R0 ;  /* 0x00000000000572ca */ /* 0x000fe400004e0000 */
[----:B--2---:R-:W-:-:S04]  /*1700*/  IABS R3, R12 ;  /* 0x0000000c00037213 */ /* 0x004fc80000000000 */
[----:B------:R-:W0:Y:S08]  /*1710*/  I2F.RP R0, R3 ;  /* 0x0000000300007306 */ /* 0x000e300000209400 */
[----:B0-----:R-:W0:Y:S02]  /*1720*/  MUFU.RCP R0, R0 ;  /* 0x0000000000007308 */ /* 0x001e240000001000 */
[----:B0-----:R-:W-:-:S06]  /*1730*/  VIADD R8, R0, 0xffffffe ;  /* 0x0ffffffe00087836 */ /* 0x001fcc0000000000 */
[----:B------:R0:W1:Y:S01]  /*1740*/  F2I.FTZ.U32.TRUNC.NTZ R9, R8 ;  /* 0x0000000800097305 */ /* 0x000062000021f000 */
[----:B------:R-:W-:Y:S01]  /*1750*/  IABS R13, R12 ;  /* 0x0000000c000d7213 */ /* 0x000fe20000000000 */
[----:B0-----:R-:W-:Y:S01]  /*1760*/  IMAD.MOV.U32 R8, RZ, RZ, RZ ;  /* 0x000000ffff087224 */ /* 0x001fe200078e00ff */
[----:B-1----:R-:W-:-:S05]  /*1770*/  IADD3 R10, PT, PT, RZ, -R9, RZ ;  /* 0x80000009ff0a7210 */ /* 0x002fca0007ffe0ff */
[----:B------:R-:W-:Y:S01]  /*1780*/  IMAD R11, R10, R3, RZ ;  /* 0x000000030a0b7224 */ /* 0x000fe200078e02ff */
[----:B------:R-:W-:-:S03]  /*1790*/  IABS R10, R34 ;  /* 0x00000022000a7213 */ /* 0x000fc60000000000 */
[----:B------:R-:W-:-:S04]  /*17a0*/  IMAD.HI.U32 R9, R9, R11, R8 ;  /* 0x0000000b09097227 */ /* 0x000fc800078e0008 */
[----:B------:R-:W-:Y:S02]  /*17b0*/  IMAD.MOV R0, RZ, RZ, -R13 ;  /* 0x000000ffff007224 */ /* 0x000fe400078e0a0d */
[----:B------:R-:W-:-:S04]  /*17c0*/  IMAD.HI.U32 R9, R9, R10, RZ ;  /* 0x0000000a09097227 */ /* 0x000fc800078e00ff */
[----:B------:R-:W-:-:S05]  /*17d0*/  IMAD R0, R9, R0, R10 ;  /* 0x0000000009007224 */ /* 0x000fca00078e020a */
[----:B------:R-:W-:-:S13]  /*17e0*/  ISETP.GT.U32.AND P1, PT, R3, R0, PT ;  /* 0x000000000300720c */ /* 0x000fda0003f24070 */
[----:B------:R-:W-:-:S05]  /*17f0*/  @!P1 IMAD.IADD R0, R0, 0x1, -R3 ;  /* 0x0000000100009824 */ /* 0x000fca00078e0a03 */
[----:B------:R-:W-:Y:S02]  /*1800*/  ISETP.GE.U32.AND P0, PT, R0, R3, PT ;  /* 0x000000030000720c */ /* 0x000fe40003f06070 */
[----:B------:R-:W-:Y:S01]  /*1810*/  LOP3.LUT R0, R34, R12, RZ, 0x3c, !PT ;  /* 0x0000000c22007212 */ /* 0x000fe200078e3cff */
[----:B------:R-:W-:Y:S01]  /*1820*/  @!P1 VIADD R9, R9, 0x1 ;  /* 0x0000000109099836 */ /* 0x000fe20000000000 */
[----:B------:R-:W-:Y:S02]  /*1830*/  ISETP.NE.AND P1, PT, R12, RZ, PT ;  /* 0x000000ff0c00720c */ /* 0x000fe40003f25270 */
[----:B------:R-:W-:-:S07]  /*1840*/  ISETP.GE.AND P2, PT, R0, RZ, PT ;  /* 0x000000ff0000720c */ /* 0x000fce0003f46270 */
[----:B------:R-:W-:-:S06]  /*1850*/  @P0 VIADD R9, R9, 0x1 ;  /* 0x0000000109090836 */ /* 0x000fcc0000000000 */
[----:B------:R-:W-:Y:S01]  /*1860*/  @!P2 IMAD.MOV R9, RZ, RZ, -R9 ;  /* 0x000000ffff09a224 */ /* 0x000fe200078e0a09 */
[----:B------:R-:W-:-:S05]  /*1870*/  @!P1 LOP3.LUT R9, RZ, R12, RZ, 0x33, !PT ;  /* 0x0000000cff099212 */ /* 0x000fca00078e33ff */
[----:B------:R-:W-:-:S05]  /*1880*/  IMAD R9, R12, R9, RZ ;  /* 0x000000090c097224 */ /* 0x000fca00078e02ff */
[----:B------:R-:W-:-:S05]  /*1890*/  IADD3 R16, PT, PT, R34, -R9, RZ ;  /* 0x8000000922107210 */ /* 0x000fca0007ffe0ff */
[----:B------:R-:W-:-:S05]  /*18a0*/  IMAD R9, R9, 0x2, R16 ;  /* 0x0000000209097824 */ /* 0x000fca00078e0210 */
[----:B------:R-:W-:Y:S02]  /*18b0*/  LEA R3, R9, UR4, 0x4 ;  /* 0x0000000409037c11 */ /* 0x000fe4000f8e20ff */
[----:B------:R-:W2:Y:S03]  /*18c0*/  LDG.E.64.CONSTANT R8, desc[UR76][R36.64] ;  /* 0x0000004c24087981 */ /* 0x000ea6000c1e9b00 */
[----:B------:R-:W-:Y:S01]  /*18d0*/  IMAD R25, R12, 0x10, R3 ;  /* 0x000000100c197824 */ /* 0x000fe200078e0203 */
[----:B------:R-:W-:-:S04]  /*18e0*/  R2UR.FILL UR4, R14 ;  /* 0x000000000e0472ca */ /* 0x000fc800004e0000 */
[----:B------:R-:W0:Y:S01]  /*18f0*/  LDS.128 R12, [R25] ;  /* 0x00000000190c7984 */ /* 0x000e220000000c00 */
[----:B--2---:R-:W-:-:S03]  /*1900*/  IMAD.WIDE.U32 R16, R16, 0x10, R8 ;  /* 0x0000001010107825 */ /* 0x004fc600078e0008 */
[----:B------:R-:W1:Y:S04]  /*1910*/  LDS.128 R8, [R3] ;  /* 0x0000000003087984 */ /* 0x000e680000000c00 */
[----:B------:R-:W0:Y:S04]  /*1920*/  LDG.E.64 R20, desc[UR76][R16.64+0x8] ;  /* 0x0000084c10147981 */ /* 0x000e28000c1e1b00 */
[----:B------:R-:W2:Y:S01]  /*1930*/  LDG.E.64 R18, desc[UR76][R16.64] ;  /* 0x0000004c10127981 */ /* 0x000ea2000c1e1b00 */
[-C--:B0-----:R-:W-:Y:S02]  /*1940*/  DMUL R22, R12, R20.reuse ;  /* 0x000000140c167228 */ /* 0x081fe40000000000 */
[----:B------:R-:W-:-:S06]  /*1950*/  DMUL R20, R14, R20 ;  /* 0x000000140e147228 */ /* 0x000fcc0000000000 */
[-C--:B--2---:R-:W-:Y:S02]  /*1960*/  DFMA R22, R14, R18.reuse, R22 ;  /* 0x000000120e16722b */ /* 0x084fe40000000016 */
[----:B------:R-:W-:-:S06]  /*1970*/  DFMA R20, R12, R18, -R20 ;  /* 0x000000120c14722b */ /* 0x000fcc0000000814 */
[----:B-1----:R-:W-:Y:S02]  /*1980*/  DADD R14, R10, R22 ;  /* 0x000000000a0e7229 */ /* 0x002fe40000000016 */
[----:B------:R-:W-:Y:S02]  /*1990*/  DADD R12, R8, R20 ;  /* 0x00000000080c7229 */ /* 0x000fe40000000014 */
[----:B------:R-:W-:Y:S02]  /*19a0*/  DADD R10, R10, -R22 ;  /* 0x000000000a0a7229 */ /* 0x000fe40000000816 */
[----:B------:R-:W-:-:S03]  /*19b0*/  DADD R8, R8, -R20 ;  /* 0x0000000008087229 */ /* 0x000fc60000000814 */
[----:B------:R0:W-:Y:S04]  /*19c0*/  STS.128 [R3], R12 ;  /* 0x0000000c03007388 */ /* 0x0001e80000000c00 */
[----:B------:R0:W-:Y:S04]  /*19d0*/  STS.128 [R25], R8 ;  /* 0x0000000819007388 */ /* 0x0001e80000000c00 */
.L_x_21:
[----:B------:R-:W-:Y:S05]  /*19e0*/  WARPSYNC.ALL ;  /* 0x0000000000007948 */ /* 0x000fea0003800000 */
[----:B------:R-:W-:Y:S06]  /*19f0*/  BAR.SYNC.DEFER_BLOCKING 0x0 ;  /* 0x0000000000007b1d */ /* 0x000fec0000010000 */
[----:B------:R-:W-:Y:S05]  /*1a00*/  BRA `(.L_x_19) ;  /* 0x0000002c00fc7947 */ /* 0x000fea0003800000 */
.L_x_20:
[----:B------:R-:W2:Y:S01]  /*1a10*/  LDG.E.CONSTANT R3, desc[UR76][R36.64+-0x4] ;  /* 0xfffffc4c24037981 */ /* 0x000ea2000c1e9900 */
[----:B------:R-:W-:-:S05]  /*1a20*/  VIADD R9, R29, 0x1 ;  /* 0x000000011d097836 */ /* 0x000fca0000000000 */
[----:B------:R-:W-:-:S13]  /*1a30*/  ISETP.GE.AND P3, PT, R9, R20, PT ;  /* 0x000000140900720c */ /* 0x000fda0003f66270 */
[----:B------:R-:W3:Y:S01]  /*1a40*/  @!P3 LDG.E.64.CONSTANT R12, desc[UR76][R36.64] ;  /* 0x0000004c240cb981 */ /* 0x000ee2000c1e9b00 */
[----:B------:R-:W-:-:S05]  /*1a50*/  IMAD.IADD R21, R8, 0x1, R9 ;  /* 0x0000000108157824 */ /* 0x000fca00078e0209 */
[----:B------:R-:W-:-:S13]  /*1a60*/  ISETP.GE.AND P4, PT, R21, R20, PT ;  /* 0x000000141500720c */ /* 0x000fda0003f86270 */
[----:B------:R-:W4:Y:S01]  /*1a70*/  @!P4 LDG.E.64.CONSTANT R10, desc[UR76][R36.64] ;  /* 0x0000004c240ac981 */ /* 0x000f22000c1e9b00 */
[-C--:B--2---:R-:W-:Y:S02]  /*1a80*/  IABS R17, R3.reuse ;  /* 0x0000000300117213 */ /* 0x084fe40000000000 */
[----:B------:R-:W-:Y:S02]  /*1a90*/  IABS R18, R3 ;  /* 0x0000000300127213 */ /* 0x000fe40000000000 */
[----:B------:R-:W0:Y:S08]  /*1aa0*/  I2F.RP R0, R17 ;  /* 0x0000001100007306 */ /* 0x000e300000209400 */
[----:B0-----:R-:W0:Y:S02]  /*1ab0*/  MUFU.RCP R0, R0 ;  /* 0x0000000000007308 */ /* 0x001e240000001000 */
[----:B0-----:R-:W-:-:S06]  /*1ac0*/  VIADD R14, R0, 0xffffffe ;  /* 0x0ffffffe000e7836 */ /* 0x001fcc0000000000 */
[----:B------:R0:W1:Y:S02]  /*1ad0*/  F2I.FTZ.U32.TRUNC.NTZ R15, R14 ;  /* 0x0000000e000f7305 */ /* 0x000064000021f000 */
[----:B0-----:R-:W-:Y:S01]  /*1ae0*/  MOV R14, RZ ;  /* 0x000000ff000e7202 */ /* 0x001fe20000000f00 */
[----:B-1----:R-:W-:-:S04]  /*1af0*/  IMAD.MOV R16, RZ, RZ, -R15 ;  /* 0x000000ffff107224 */ /* 0x002fc800078e0a0f */
[----:B------:R-:W-:Y:S01]  /*1b00*/  IMAD R19, R16, R17, RZ ;  /* 0x0000001110137224 */ /* 0x000fe200078e02ff */
[----:B------:R-:W-:-:S03]  /*1b10*/  IABS R16, R34 ;  /* 0x0000002200107213 */ /* 0x000fc60000000000 */
[----:B------:R-:W-:-:S04]  /*1b20*/  IMAD.HI.U32 R15, R15, R19, R14 ;  /* 0x000000130f0f7227 */ /* 0x000fc800078e000e */
[----:B------:R-:W-:Y:S02]  /*1b30*/  IMAD.MOV R19, RZ, RZ, -R18 ;  /* 0x000000ffff137224 */ /* 0x000fe400078e0a12 */
[----:B------:R-:W-:Y:S01]  /*1b40*/  IMAD.HI.U32 R32, R15, R16, RZ ;  /* 0x000000100f207227 */ /* 0x000fe200078e00ff */
[----:B------:R-:W-:-:S03]  /*1b50*/  IADD3 R15, PT, PT, R20, -0x1, RZ ;  /* 0xffffffff140f7810 */ /* 0x000fc60007ffe0ff */
[----:B------:R-:W-:-:S05]  /*1b60*/  IMAD R0, R32, R19, R16 ;  /* 0x0000001320007224 */ /* 0x000fca00078e0210 */
[----:B------:R-:W-:-:S13]  /*1b70*/  ISETP.GT.U32.AND P1, PT, R17, R0, PT ;  /* 0x000000001100720c */ /* 0x000fda0003f24070 */
[----:B------:R-:W-:Y:S02]  /*1b80*/  @!P1 IMAD.IADD R0, R0, 0x1, -R17 ;  /* 0x0000000100009824 */ /* 0x000fe400078e0a11 */
[----:B------:R-:W-:Y:S01]  /*1b90*/  @!P1 VIADD R32, R32, 0x1 ;  /* 0x0000000120209836 */ /* 0x000fe20000000000 */
[----:B------:R-:W-:Y:S02]  /*1ba0*/  ISETP.NE.AND P1, PT, R3, RZ, PT ;  /* 0x000000ff0300720c */ /* 0x000fe40003f25270 */
[----:B------:R-:W-:Y:S02]  /*1bb0*/  ISETP.GE.U32.AND P0, PT, R0, R17, PT ;  /* 0x000000110000720c */ /* 0x000fe40003f06070 */
[----:B------:R-:W-:-:S04]  /*1bc0*/  LOP3.LUT R0, R34, R3, RZ, 0x3c, !PT ;  /* 0x0000000322007212 */ /* 0x000fc800078e3cff */
[----:B------:R-:W-:-:S07]  /*1bd0*/  ISETP.GE.AND P2, PT, R0, RZ, PT ;  /* 0x000000ff0000720c */ /* 0x000fce0003f46270 */
[----:B------:R-:W-:-:S06]  /*1be0*/  @P0 VIADD R32, R32, 0x1 ;  /* 0x0000000120200836 */ /* 0x000fcc0000000000 */
[----:B------:R-:W-:Y:S01]  /*1bf0*/  @!P2 IMAD.MOV R32, RZ, RZ, -R32 ;  /* 0x000000ffff20a224 */ /* 0x000fe200078e0a20 */
[----:B------:R-:W-:-:S05]  /*1c00*/  @!P1 LOP3.LUT R32, RZ, R3, RZ, 0x33, !PT ;  /* 0x00000003ff209212 */ /* 0x000fca00078e33ff */
[----:B------:R-:W-:-:S04]  /*1c10*/  IMAD.MOV R0, RZ, RZ, -R32 ;  /* 0x000000ffff007224 */ /* 0x000fc800078e0a20 */
[----:B------:R-:W-:-:S04]  /*1c20*/  IMAD R0, R3, R0, R34 ;  /* 0x0000000003007224 */ /* 0x000fc800078e0222 */
[----:B------:R-:W-:-:S04]  /*1c30*/  IMAD R16, R0, R15, RZ ;  /* 0x0000000f00107224 */ /* 0x000fc800078e02ff */
[----:B------:R-:W-:-:S04]  /*1c40*/  @!P3 IMAD.IADD R25, R29, 0x1, R16 ;  /* 0x000000011d19b824 */ /* 0x000fc800078e0210 */
[----:B---3--:R-:W-:-:S05]  /*1c50*/  @!P3 IMAD.WIDE R24, R25, 0x10, R12 ;  /* 0x000000101918b825 */ /* 0x008fca00078e020c */
[----:B------:R-:W2:Y:S04]  /*1c60*/  @!P3 LDG.E.64 R14, desc[UR76][R24.64+0x8] ;  /* 0x0000084c180eb981 */ /* 0x000ea8000c1e1b00 */
[----:B------:R-:W3:Y:S01]  /*1c70*/  @!P3 LDG.E.64 R12, desc[UR76][R24.64] ;  /* 0x0000004c180cb981 */ /* 0x000ee2000c1e1b00 */
[----:B------:R-:W-:-:S05]  /*1c80*/  @!P4 IADD3 R27, PT, PT, R16, R8, R29 ;  /* 0x00000008101bc210 */ /* 0x000fca0007ffe01d */
[----:B----4-:R-:W-:-:S05]  /*1c90*/  @!P4 IMAD.WIDE R26, R27, 0x10, R10 ;  /* 0x000000101b1ac825 */ /* 0x010fca00078e020a */
[----:B------:R-:W4:Y:S04]  /*1ca0*/  @!P4 LDG.E.64 R18, desc[UR76][R26.64+0x8] ;  /* 0x0000084c1a12c981 */ /* 0x000f28000c1e1b00 */
[----:B------:R0:W5:Y:S01]  /*1cb0*/  @!P4 LDG.E.64 R16, desc[UR76][R26.64] ;  /* 0x0000004c1a10c981 */ /* 0x000162000c1e1b00 */
[----:B------:R-:W-:Y:S01]  /*1cc0*/  @!P3 MOV R8, 0x400 ;  /* 0x000004000008b802 */ /* 0x000fe20000000f00 */
[C---:B------:R-:W-:Y:S01]  /*1cd0*/  IMAD R23, R20.reuse, R3, RZ ;  /* 0x0000000314177224 */ /* 0x040fe200078e02ff */
[----:B------:R-:W-:Y:S01]  /*1ce0*/  @!P4 MOV R22, 0x400 ;  /* 0x000004000016c802 */ /* 0x000fe20000000f00 */
[----:B------:R-:W1:Y:S01]  /*1cf0*/  @!P3 S2R R11, SR_CgaCtaId ;  /* 0x00000000000bb919 */ /* 0x000e620000008800 */
[----:B------:R-:W-:Y:S01]  /*1d00*/  ISETP.NE.AND P0, PT, R20, 0x8, PT ;  /* 0x000000081400780c */ /* 0x000fe20003f05270 */
[----:B------:R-:W-:Y:S01]  /*1d10*/  @!P3 VIADD R10, R8, 0x800 ;  /* 0x00000800080ab836 */ /* 0x000fe20000000000 */
[----:B------:R-:W-:Y:S05]  /*1d20*/  WARPSYNC.ALL ;  /* 0x0000000000007948 */ /* 0x000fea0003800000 */
[----:B------:R-:W-:Y:S01]  /*1d30*/  IMAD R23, R32, R23, RZ ;  /* 0x0000001720177224 */ /* 0x000fe200078e02ff */
[----:B0-----:R-:W0:Y:S01]  /*1d40*/  @!P4 S2R R27, SR_CgaCtaId ;  /* 0x00000000001bc919 */ /* 0x001e220000008800 */
[----:B------:R-:W-:-:S02]  /*1d50*/  @!P3 IMAD R8, R3, R9, R0 ;  /* 0x000000090308b224 */ /* 0x000fc400078e0200 */
[----:B------:R-:W-:Y:S02]  /*1d60*/  @!P4 VIADD R26, R22, 0x800 ;  /* 0x00000800161ac836 */ /* 0x000fe40000000000 */
[----:B------:R-:W-:Y:S02]  /*1d70*/  @!P3 IMAD.IADD R8, R23, 0x1, R8 ;  /* 0x000000011708b824 */ /* 0x000fe400078e0208 */
[----:B------:R-:W-:-:S04]  /*1d80*/  @!P4 IMAD R22, R3, R21, R0 ;  /* 0x000000150316c224 */ /* 0x000fc800078e0200 */
[----:B------:R-:W-:Y:S01]  /*1d90*/  @!P4 IMAD.IADD R22, R23, 0x1, R22 ;  /* 0x000000011716c824 */ /* 0x000fe200078e0216 */
[----:B-1----:R-:W-:-:S05]  /*1da0*/  @!P3 LEA R11, R11, R10, 0x18 ;  /* 0x0000000a0b0bb211 */ /* 0x002fca00078ec0ff */
[----:B------:R-:W-:Y:S01]  /*1db0*/  @!P3 IMAD R31, R8, 0x10, R11 ;  /* 0x00000010081fb824 */ /* 0x000fe200078e020b */
[----:B0-----:R-:W-:-:S04]  /*1dc0*/  @!P4 LEA R21, R27, R26, 0x18 ;  /* 0x0000001a1b15c211 */ /* 0x001fc800078ec0ff */
[----:B------:R-:W2:Y:S01]  /*1dd0*/  @!P3 LDS.128 R8, [R31] ;  /* 0x000000001f08b984 */ /* 0x000ea20000000c00 */
[----:B------:R-:W-:Y:S01]  /*1de0*/  @!P4 LEA R21, R22, R21, 0x4 ;  /* 0x000000151615c211 */ /* 0x000fe200078e20ff */
[-C--:B--2---:R-:W-:Y:S02]  /*1df0*/  @!P3 DMUL R24, R14, R10.reuse ;  /* 0x0000000a0e18b228 */ /* 0x084fe40000000000 */
[----:B---3--:R-:W-:-:S06]  /*1e00*/  @!P3 DMUL R10, R12, R10 ;  /* 0x0000000a0c0ab228 */ /* 0x008fcc0000000000 */
[-C--:B------:R-:W-:Y:S02]  /*1e10*/  @!P3 DFMA R12, R12, R8.reuse, -R24 ;  /* 0x000000080c0cb22b */ /* 0x080fe40000000818 */
[----:B------:R-:W-:-:S07]  /*1e20*/  @!P3 DFMA R14, R14, R8, R10 ;  /* 0x000000080e0eb22b */ /* 0x000fce000000000a */
[----:B------:R-:W-:Y:S04]  /*1e30*/  @!P3 STS.128 [R31], R12 ;  /* 0x0000000c1f00b388 */ /* 0x000fe80000000c00 */
[----:B------:R-:W4:Y:S02]  /*1e40*/  @!P4 LDS.128 R8, [R21] ;  /* 0x000000001508c984 */ /* 0x000f240000000c00 */
[-C--:B----4-:R-:W-:Y:S02]  /*1e50*/  @!P4 DMUL R24, R18, R10.reuse ;  /* 0x0000000a1218c228 */ /* 0x090fe40000000000 */
[----:B-----5:R-:W-:-:S06]  /*1e60*/  @!P4 DMUL R10, R16, R10 ;  /* 0x0000000a100ac228 */ /* 0x020fcc0000000000 */
[-C--:B------:R-:W-:Y:S02]  /*1e70*/  @!P4 DFMA R16, R16, R8.reuse, -R24 ;  /* 0x000000081010c22b */ /* 0x080fe40000000818 */
[----:B------:R-:W-:-:S07]  /*1e80*/  @!P4 DFMA R18, R18, R8, R10 ;  /* 0x000000081212c22b */ /* 0x000fce000000000a */
[----:B------:R0:W-:Y:S01]  /*1e90*/  @!P4 STS.128 [R21], R16 ;  /* 0x000000101500c388 */ /* 0x0001e20000000c00 */
[----:B------:R-:W-:Y:S06]  /*1ea0*/  BAR.SYNC.DEFER_BLOCKING 0x0 ;  /* 0x0000000000007b1d */ /* 0x000fec0000010000 */
[----:B------:R-:W-:Y:S05]  /*1eb0*/  @!P0 BRA `(.L_x_22) ;  /* 0x0000001c00a08947 */ /* 0x000fea0003800000 */
[----:B------:R-:W-:-:S13]  /*1ec0*/  ISETP.NE.AND P0, PT, R20, 0x4, PT ;  /* 0x000000041400780c */ /* 0x000fda0003f05270 */
[----:B------:R-:W-:Y:S05]  /*1ed0*/  @P0 BRA `(.L_x_23) ;  /* 0x0000000000d00947 */ /* 0x000fea0003800000 */
[----:B------:R-:W1:Y:S01]  /*1ee0*/  S2R R10, SR_CgaCtaId ;  /* 0x00000000000a7919 */ /* 0x000e620000008800 */
[----:B------:R-:W-:Y:S01]  /*1ef0*/  ISETP.NE.AND P0, PT, R29, RZ, PT ;  /* 0x000000ff1d00720c */ /* 0x000fe20003f05270 */
[----:B------:R-:W-:Y:S01]  /*1f00*/  IMAD.SHL.U32 R31, R32, 0x4, RZ ;  /* 0x00000004201f7824 */ /* 0x000fe200078e00ff */
[----:B------:R-:W-:Y:S01]  /*1f10*/  MOV R9, 0x400 ;  /* 0x0000040000097802 */ /* 0x000fe20000000f00 */
[----:B------:R-:W-:Y:S05]  /*1f20*/  WARPSYNC.ALL ;  /* 0x0000000000007948 */ /* 0x000fea0003800000 */
[----:B------:R-:W-:Y:S01]  /*1f30*/  SEL R8, RZ, 0x2, !P0 ;  /* 0x00000002ff087807 */ /* 0x000fe20004000000 */
[----:B------:R-:W-:Y:S01]  /*1f40*/  VIADD R9, R9, 0x800 ;  /* 0x0000080009097836 */ /* 0x000fe20000000000 */
[----:B------:R-:W-:Y:S03]  /*1f50*/  BSSY.RECONVERGENT B2, `(.L_x_24) ;  /* 0x0000021000027945 */ /* 0x000fe60003800200 */
[----:B------:R-:W-:-:S04]  /*1f60*/  IMAD.IADD R8, R8, 0x1, R31 ;  /* 0x0000000108087824 */ /* 0x000fc800078e021f */
[----:B------:R-:W-:Y:S01]  /*1f70*/  IMAD R8, R3, R8, R0 ;  /* 0x0000000803087224 */ /* 0x000fe200078e0200 */
[----:B-1----:R-:W-:-:S05]  /*1f80*/  LEA R33, R10, R9, 0x18 ;  /* 0x000000090a217211 */ /* 0x002fca00078ec0ff */
[----:B------:R-:W-:-:S04]  /*1f90*/  IMAD R25, R8, 0x10, R33 ;  /* 0x0000001008197824 */ /* 0x000fc800078e0221 */
[----:B------:R-:W-:Y:S01]  /*1fa0*/  IMAD R27, R3, 0x10, R25 ;  /* 0x00000010031b7824 */ /* 0x000fe200078e0219 */
[----:B------:R-:W-:Y:S04]  /*1fb0*/  LDS.128 R8, [R25] ;  /* 0x0000000019087984 */ /* 0x000fe80000000c00 */
[----:B------:R-:W0:Y:S02]  /*1fc0*/  LDS.128 R12, [R27] ;  /* 0x000000001b0c7984 */ /* 0x000e240000000c00 */
[C-C-:B0-----:R-:W-:Y:S02]  /*1fd0*/  DADD R16, R8.reuse, R12.reuse ;  /* 0x0000000008107229 */ /* 0x141fe4000000000c */
[----:B------:R-:W-:Y:S01]  /*1fe0*/  DADD R8, R8, -R12 ;  /* 0x0000000008087229 */ /* 0x000fe2000000080c */
[----:B------:R-:W-:Y:S01]  /*1ff0*/  VIADD R13, R31, 0x2 ;  /* 0x000000021f0d7836 */ /* 0x000fe20000000000 */
[----:B------:R-:W-:Y:S01]  /*2000*/  SEL R12, R3, RZ, P0 ;  /* 0x000000ff030c7207 */ /* 0x000fe20000000000 */
[C-C-:B------:R-:W-:Y:S01]  /*2010*/  DADD R18, R10.reuse, R14.reuse ;  /* 0x000000000a127229 */ /* 0x140fe2000000000e */
[----:B------:R-:W-:Y:S01]  /*2020*/  @P0 IADD3 R13, PT, PT, R31, 0x3, RZ ;  /* 0x000000031f0d0810 */ /* 0x000fe20007ffe0ff */
[----:B------:R-:W-:Y:S01]  /*2030*/  DADD R10, R10, -R14 ;  /* 0x000000000a0a7229 */ /* 0x000fe2000000080e */
[----:B------:R-:W-:-:S02]  /*2040*/  ISETP.NE.AND P0, PT, R29, 0x1, PT ;  /* 0x000000011d00780c */ /* 0x000fc40003f05270 */
[----:B------:R-:W-:Y:S01]  /*2050*/  IADD3 R12, PT, PT, R23, R0, R12 ;  /* 0x00000000170c7210 */ /* 0x000fe20007ffe00c */
[----:B------:R-:W-:Y:S01]  /*2060*/  IMAD R13, R3, R13, R0 ;  /* 0x0000000d030d7224 */ /* 0x000fe200078e0200 */
[----:B------:R0:W-:Y:S03]  /*2070*/  STS.128 [R25], R16 ;  /* 0x0000001019007388 */ /* 0x0001e60000000c00 */
[--C-:B------:R-:W-:Y:S01]  /*2080*/  IMAD R21, R12, 0x10, R33.reuse ;  /* 0x000000100c157824 */ /* 0x100fe200078e0221 */
[----:B------:R0:W-:Y:S01]  /*2090*/  STS.128 [R27], R8 ;  /* 0x000000081b007388 */ /* 0x0001e20000000c00 */
[----:B------:R-:W-:Y:S01]  /*20a0*/  IMAD R23, R13, 0x10, R33 ;  /* 0x000000100d177824 */ /* 0x000fe200078e0221 */
[----:B------:R-:W-:Y:S06]  /*20b0*/  BAR.SYNC.DEFER_BLOCKING 0x0 ;  /* 0x0000000000007b1d */ /* 0x000fec0000010000 */
[----:B------:R-:W-:Y:S05]  /*20c0*/  @P0 BRA `(.L_x_25) ;  /* 0x0000000000240947 */ /* 0x000fea0003800000 */
[----:B0-----:R-:W-:-:S04]  /*20d0*/  VIADD R8, R31, 0x3 ;  /* 0x000000031f087836 */ /* 0x001fc80000000000 */
[----:B------:R-:W-:-:S04]  /*20e0*/  IMAD R8, R3, R8, R0 ;  /* 0x0000000803087224 */ /* 0x000fc800078e0200 */
[----:B------:R-:W-:-:S05]  /*20f0*/  IMAD R3, R8, 0x10, R33 ;  /* 0x0000001008037824 */ /* 0x000fca00078e0221 */
[----:B------:R-:W0:Y:S02]  /*2100*/  LDS.128 R8, [R3] ;  /* 0x0000000003087984 */ /* 0x000e240000000c00 */
[C---:B0-----:R-:W-:Y:S02]  /*2110*/  DMUL R12, R10.reuse, UR6 ;  /* 0x000000060a0c7c28 */ /* 0x041fe40008000000 */
[----:B------:R-:W-:-:S06]  /*2120*/  DMUL R14, R10, UR4 ;  /* 0x000000040a0e7c28 */ /* 0x000fcc0008000000 */
[C---:B------:R-:W-:Y:S02]  /*2130*/  DFMA R12, R8.reuse, UR4, -R12 ;  /* 0x00000004080c7c2b */ /* 0x040fe4000800080c */
[----:B------:R-:W-:-:S07]  /*2140*/  DFMA R14, R8, UR6, R14 ;  /* 0x00000006080e7c2b */ /* 0x000fce000800000e */
[----:B------:R1:W-:Y:S04]  /*2150*/  STS.128 [R3], R12 ;  /* 0x0000000c03007388 */ /* 0x0003e80000000c00 */
.L_x_25:
[----:B------:R-:W-:Y:S05]  /*2160*/  BSYNC.RECONVERGENT B2 ;  /* 0x0000000000027941 */ /* 0x000fea0003800200 */
.L_x_24:
[----:B------:R-:W-:Y:S06]  /*2170*/  BAR.SYNC.DEFER_BLOCKING 0x0 ;  /* 0x0000000000007b1d */ /* 0x000fec0000010000 */
[----:B-1----:R-:W-:Y:S04]  /*2180*/  LDS.128 R12, [R21] ;  /* 0x00000000150c7984 */ /* 0x002fe80000000c00 */
[----:B0-----:R-:W0:Y:S02]  /*2190*/  LDS.128 R16, [R23] ;  /* 0x0000000017107984 */ /* 0x001e240000000c00 */
[----:B0-----:R-:W-:-:S02]  /*21a0*/  DADD R8, R12, R16 ;  /* 0x000000000c087229 */ /* 0x001fc40000000010 */
[----:B------:R-:W-:Y:S02]  /*21b0*/  DADD R10, R14, R18 ;  /* 0x000000000e0a7229 */ /* 0x000fe40000000012 */
[----:B------:R-:W-:Y:S02]  /*21c0*/  DADD R12, R12, -R16 ;  /* 0x000000000c0c7229 */ /* 0x000fe40000000810 */
[----:B------:R-:W-:-:S03]  /*21d0*/  DADD R14, R14, -R18 ;  /* 0x000000000e0e7229 */ /* 0x000fc60000000812 */
[----:B------:R3:W-:Y:S04]  /*21e0*/  STS.128 [R21], R8 ;  /* 0x0000000815007388 */ /* 0x0007e80000000c00 */
[----:B------:R3:W-:Y:S01]  /*21f0*/  STS.128 [R23], R12 ;  /* 0x0000000c17007388 */ /* 0x0007e20000000c00 */
[----:B------:R-:W-:Y:S06]  /*2200*/  BAR.SYNC.DEFER_BLOCKING 0x0 ;  /* 0x0000000000007b1d */ /* 0x000fec0000010000 */
[----:B------:R-:W-:Y:S05]  /*2210*/  BRA `(.L_x_19) ;  /* 0x0000002400f87947 */ /* 0x000fea0003800000 */
.L_x_23:
[----:B------:R-:W1:Y:S01]  /*2220*/  S2R R38, SR_CgaCtaId ;  /* 0x0000000000267919 */ /* 0x000e620000008800 */
[----:B------:R-:W-:Y:S01]  /*2230*/  MOV R9, 0x400 ;  /* 0x0000040000097802 */ /* 0x000fe20000000f00 */
[----:B------:R-:W-:Y:S01]  /*2240*/  IMAD R32, R20, R32, RZ ;  /* 0x0000002014207224 */ /* 0x000fe200078e02ff */
[C---:B------:R-:W-:Y:S01]  /*2250*/  ISETP.GT.U32.AND P1, PT, R29.reuse, 0x6, PT ;  /* 0x000000061d00780c */ /* 0x040fe20003f24070 */
[----:B------:R-:W-:Y:S05]  /*2260*/  WARPSYNC.ALL ;  /* 0x0000000000007948 */ /* 0x000fea0003800000 */
[----:B------:R-:W-:Y:S01]  /*2270*/  IMAD R8, R29, 0x2, R32 ;  /* 0x000000021d087824 */ /* 0x000fe200078e0220 */
[----:B------:R-:W-:Y:S01]  /*2280*/  BSSY.RECONVERGENT B2, `(.L_x_26) ;  /* 0x000003e000027945 */ /* 0x000fe20003800200 */
[----:B------:R-:W-:Y:S01]  /*2290*/  VIADD R11, R9, 0x800 ;  /* 0x00000800090b7836 */ /* 0x000fe20000000000 */
[----:B------:R-:W-:Y:S01]  /*22a0*/  ISETP.NE.AND P0, PT, R29, RZ, PT ;  /* 0x000000ff1d00720c */ /* 0x000fe20003f05270 */
[----:B------:R-:W-:-:S03]  /*22b0*/  IMAD R9, R3, R8, R0 ;  /* 0x0000000803097224 */ /* 0x000fc600078e0200 */
[----:B-1----:R-:W-:-:S04]  /*22c0*/  LEA R30, R38, R11, 0x18 ;  /* 0x0000000b261e7211 */ /* 0x002fc800078ec0ff */
[----:B0-----:R-:W-:-:S05]  /*22d0*/  LEA R21, R9, R30, 0x4 ;  /* 0x0000001e09157211 */ /* 0x001fca00078e20ff */
[----:B------:R-:W-:Y:S01]  /*22e0*/  IMAD R23, R3, 0x10, R21 ;  /* 0x0000001003177824 */ /* 0x000fe200078e0215 */
[----:B------:R-:W-:Y:S04]  /*22f0*/  LDS.128 R8, [R21] ;  /* 0x0000000015087984 */ /* 0x000fe80000000c00 */
[----:B------:R-:W0:Y:S02]  /*2300*/  LDS.128 R12, [R23] ;  /* 0x00000000170c7984 */ /* 0x000e240000000c00 */
[----:B0-----:R-:W-:Y:S02]  /*2310*/  DADD R16, R8, R12 ;  /* 0x0000000008107229 */ /* 0x001fe4000000000c */
[----:B------:R-:W-:Y:S02]  /*2320*/  DADD R18, R10, R14 ;  /* 0x000000000a127229 */ /* 0x000fe4000000000e */
[----:B------:R-:W-:-:S02]  /*2330*/  DADD R8, R8, -R12 ;  /* 0x0000000008087229 */ /* 0x000fc4000000080c */
[----:B------:R-:W-:Y:S01]  /*2340*/  DADD R10, R10, -R14 ;  /* 0x000000000a0a7229 */ /* 0x000fe2000000080e */
[----:B------:R-:W-:Y:S02]  /*2350*/  VIADD R12, R32, 0x9 ;  /* 0x00000009200c7836 */ /* 0x000fe40000000000 */
[----:B------:R0:W-:Y:S02]  /*2360*/  STS.128 [R21], R16 ;  /* 0x0000001015007388 */ /* 0x0001e40000000c00 */
[----:B------:R-:W-:Y:S02]  /*2370*/  IMAD R13, R3, R12, R0 ;  /* 0x0000000c030d7224 */ /* 0x000fe400078e0200 */
[----:B------:R0:W-:Y:S02]  /*2380*/  STS.128 [R23], R8 ;  /* 0x0000000817007388 */ /* 0x0001e40000000c00 */
[----:B------:R-:W-:Y:S01]  /*2390*/  IMAD R40, R13, 0x10, R30 ;  /* 0x000000100d287824 */ /* 0x000fe200078e021e */
[----:B------:R-:W-:Y:S06]  /*23a0*/  BAR.SYNC.DEFER_BLOCKING 0x0 ;  /* 0x0000000000007b1d */ /* 0x000fec0000010000 */
[----:B------:R-:W-:Y:S05]  /*23b0*/  @P1 BRA `(.L_x_27) ;  /* 0x0000000000a81947 */ /* 0x000fea0003800000 */
[----:B0-----:R-:W-:Y:S01]  /*23c0*/  IMAD.SHL.U32 R10, R29, 0x8, RZ ;  /* 0x000000081d0a7824 */ /* 0x001fe200078e00ff */
[----:B------:R-:W-:Y:S01]  /*23d0*/  MOV.SPILL R8, UR4 ;  /* 0x0000000400087c02 */ /* 0x000fe20009000f00 */
[----:B------:R-:W-:-:S03]  /*23e0*/  UMOV UR4, URZ ;  /* 0x000000ff00047c82 */ /* 0x000fc60008000000 */
[C---:B------:R-:W-:Y:S02]  /*23f0*/  ISETP.EQ.AND P3, PT, R10.reuse, RZ, PT ;  /* 0x000000ff0a00720c */ /* 0x040fe40003f62270 */
[C---:B------:R-:W-:Y:S02]  /*2400*/  ISETP.EQ.AND P4, PT, R10.reuse, 0x8, PT ;  /* 0x000000080a00780c */ /* 0x040fe40003f82270 */
[C---:B------:R-:W-:Y:S02]  /*2410*/  ISETP.EQ.AND P1, PT, R10.reuse, 0x10, PT ;  /* 0x000000100a00780c */ /* 0x040fe40003f22270 */
[----:B------:R-:W-:-:S07]  /*2420*/  ISETP.EQ.AND P2, PT, R10, 0x18, PT ;  /* 0x000000180a00780c */ /* 0x000fce0003f42270 */
[----:B------:R-:W-:Y:S01]  /*2430*/  @P3 IMAD.U32 R9, RZ, RZ, UR4 ;  /* 0x00000004ff093e24 */ /* 0x000fe2000f8e00ff */
[----:B------:R-:W-:Y:S01]  /*2440*/  R2UR.FILL UR4, R8 ;  /* 0x00000000080472ca */ /* 0x000fe200004e0000 */
[----:B------:R-:W-:Y:S01]  /*2450*/  @P3 IMAD.MOV.U32 R11, RZ, RZ, 0x2 ;  /* 0x00000002ff0b3424 */ /* 0x000fe200078e00ff */
[C---:B------:R-:W-:Y:S01]  /*2460*/  ISETP.EQ.AND P3, PT, R10.reuse, 0x20, PT ;  /* 0x000000200a00780c */ /* 0x040fe20003f62270 */
[----:B------:R-:W-:Y:S01]  /*2470*/  @P4 IMAD.MOV.U32 R11, RZ, RZ, 0x6 ;  /* 0x00000006ff0b4424 */ /* 0x000fe200078e00ff */
[----:B------:R-:W-:Y:S01]  /*2480*/  @P4 MOV R9, 0x4 ;  /* 0x0000000400094802 */ /* 0x000fe20000000f00 */
[----:B------:R-:W-:Y:S01]  /*2490*/  @P1 IMAD.MOV.U32 R9, RZ, RZ, 0x5 ;  /* 0x00000005ff091424 */ /* 0x000fe200078e00ff */
[C---:B------:R-:W-:Y:S01]  /*24a0*/  ISETP.EQ.AND P4, PT, R10.reuse, 0x28, PT ;  /* 0x000000280a00780c */ /* 0x040fe20003f82270 */
[----:B------:R-:W-:Y:S01]  /*24b0*/  @P1 IMAD.MOV.U32 R11, RZ, RZ, 0x7 ;  /* 0x00000007ff0b1424 */ /* 0x000fe200078e00ff */
[----:B------:R-:W-:Y:S01]  /*24c0*/  ISETP.EQ.AND P1, PT, R10, 0x30, PT ;  /* 0x000000300a00780c */ /* 0x000fe20003f22270 */
[----:B------:R-:W-:-:S02]  /*24d0*/  @P2 IMAD.MOV.U32 R9, RZ, RZ, 0x8 ;  /* 0x00000008ff092424 */ /* 0x000fc400078e00ff */
[----:B------:R-:W-:Y:S01]  /*24e0*/  @P2 IMAD.MOV.U32 R11, RZ, RZ, 0xa ;  /* 0x0000000aff0b2424 */ /* 0x000fe200078e00ff */
[----:B------:R-:W-:-:S03]  /*24f0*/  ISETP.EQ.AND P2, PT, R10, 0x38, PT ;  /* 0x000000380a00780c */ /* 0x000fc60003f42270 */
[----:B------:R-:W-:Y:S01]  /*2500*/  @P3 IMAD.MOV.U32 R9, RZ, RZ, 0xc ;  /* 0x0000000cff093424 */ /* 0x000fe200078e00ff */
[----:B------:R-:W-:-:S03]  /*2510*/  @P3 MOV R11, 0xe ;  /* 0x0000000e000b3802 */ /* 0x000fc60000000f00 */
[----:B------:R-:W-:Y:S02]  /*2520*/  @P4 IMAD.MOV.U32 R9, RZ, RZ, 0xb ;  /* 0x0000000bff094424 */ /* 0x000fe400078e00ff */
[----:B------:R-:W-:Y:S02]  /*2530*/  @P1 IMAD.MOV.U32 R9, RZ, RZ, 0x9 ;  /* 0x00000009ff091424 */ /* 0x000fe400078e00ff */
[----:B------:R-:W-:Y:S02]  /*2540*/  @P4 IMAD.MOV.U32 R11, RZ, RZ, 0xd ;  /* 0x0000000dff0b4424 */ /* 0x000fe400078e00ff */
[----:B------:R-:W-:Y:S02]  /*2550*/  @P2 IMAD.MOV.U32 R9, RZ, RZ, R28 ;  /* 0x000000ffff092224 */ /* 0x000fe400078e001c */
[----:B------:R-:W-:Y:S02]  /*2560*/  @P1 IMAD.MOV.U32 R11, RZ, RZ, 0xf ;  /* 0x0000000fff0b1424 */ /* 0x000fe400078e00ff */
[----:B------:R-:W-:Y:S01]  /*2570*/  @P2 IMAD.MOV.U32 R11, RZ, RZ, R7 ;  /* 0x000000ffff0b2224 */ /* 0x000fe200078e0007 */
[----:B------:R-:W-:-:S03]  /*2580*/  IADD3 R9, PT, PT, R32, R9, RZ ;  /* 0x0000000920097210 */ /* 0x000fc60007ffe0ff */
[----:B------:R-:W-:Y:S02]  /*2590*/  IMAD.IADD R11, R32, 0x1, R11 ;  /* 0x00000001200b7824 */ /* 0x000fe400078e020b */
[C-C-:B------:R-:W-:Y:S02]  /*25a0*/  IMAD R9, R3.reuse, R9, R0.reuse ;  /* 0x0000000903097224 */ /* 0x140fe400078e0200 */
[----:B------:R-:W-:Y:S02]  /*25b0*/  IMAD R11, R3, R11, R0 ;  /* 0x0000000b030b7224 */ /* 0x000fe400078e0200 */
[--C-:B------:R-:W-:Y:S02]  /*25c0*/  IMAD R21, R9, 0x10, R30.reuse ;  /* 0x0000001009157824 */ /* 0x100fe400078e021e */
[----:B------:R-:W-:-:S03]  /*25d0*/  IMAD R23, R11, 0x10, R30 ;  /* 0x000000100b177824 */ /* 0x000fc600078e021e */
[----:B------:R-:W-:Y:S04]  /*25e0*/  LDS.128 R8, [R21] ;  /* 0x0000000015087984 */ /* 0x000fe80000000c00 */
[----:B------:R-:W0:Y:S02]  /*25f0*/  LDS.128 R12, [R23] ;  /* 0x00000000170c7984 */ /* 0x000e240000000c00 */
[----:B0-----:R-:W-:Y:S02]  /*2600*/  DADD R16, R8, R12 ;  /* 0x0000000008107229 */ /* 0x001fe4000000000c */
[----:B------:R-:W-:Y:S02]  /*2610*/  DADD R18, R10, R14 ;  /* 0x000000000a127229 */ /* 0x000fe4000000000e */
[----:B------:R-:W-:-:S02]  /*2620*/  DADD R8, R8, -R12 ;  /* 0x0000000008087229 */ /* 0x000fc4000000080c */
[----:B------:R-:W-:-:S03]  /*2630*/  DADD R10, R10, -R14 ;  /* 0x000000000a0a7229 */ /* 0x000fc6000000080e */
[----:B------:R1:W-:Y:S04]  /*2640*/  STS.128 [R21], R16 ;  /* 0x0000001015007388 */ /* 0x0003e80000000c00 */
[----:B------:R1:W-:Y:S04]  /*2650*/  STS.128 [R23], R8 ;  /* 0x0000000817007388 */ /* 0x0003e80000000c00 */
.L_x_27:
[----:B------:R-:W-:Y:S05]  /*2660*/  BSYNC.RECONVERGENT B2 ;  /* 0x0000000000027941 */ /* 0x000fea0003800200 */
.L_x_26:
[----:B------:R-:W-:Y:S01]  /*2670*/  BAR.SYNC.DEFER_BLOCKING 0x0 ;  /* 0x0000000000007b1d */ /* 0x000fe20000010000 */
[--C-:B------:R-:W-:Y:S01]  /*2680*/  IMAD R33, R3, 0x40, R40.reuse ;  /* 0x0000004003217824 */ /* 0x100fe200078e0228 */
[----:B------:R-:W-:Y:S01]  /*2690*/  ISETP.GT.U32.AND P1, PT, R29, 0x2, PT ;  /* 0x000000021d00780c */ /* 0x000fe20003f24070 */
[C---:B------:R-:W-:Y:S01]  /*26a0*/  IMAD R35, R3.reuse, 0x20, R40 ;  /* 0x0000002003237824 */ /* 0x040fe200078e0228 */
[----:B01----:R-:W-:Y:S01]  /*26b0*/  CS2R R8, SRZ ;  /* 0x0000000000087805 */ /* 0x003fe2000001ff00 */
[----:B------:R-:W-:Y:S01]  /*26c0*/  IMAD R31, R3, 0x20, R33 ;  /* 0x00000020031f7824 */ /* 0x000fe200078e0221 */
[----:B------:R-:W-:Y:S02]  /*26d0*/  MOV R43, 0x400 ;  /* 0x00000400002b7802 */ /* 0x000fe40000000f00 */
[----:B------:R-:W-:Y:S01]  /*26e0*/  CS2R R10, SRZ ;  /* 0x00000000000a7805 */ /* 0x000fe2000001ff00 */
[----:B------:R-:W-:Y:S01]  /*26f0*/  BSSY.RECONVERGENT B2, `(.L_x_28) ;  /* 0x000003b000027945 */ /* 0x000fe20003800200 */
[----:B------:R-:W-:Y:S04]  /*2700*/  @!P0 LDS.128 R20, [R33] ;  /* 0x0000000021148984 */ /* 0x000fe80000000c00 */
[----:B------:R-:W0:Y:S04]  /*2710*/  @!P0 LDS.128 R24, [R31] ;  /* 0x000000001f188984 */ /* 0x000e280000000c00 */
[----:B------:R-:W-:Y:S04]  /*2720*/  @!P0 LDS.128 R12, [R40] ;  /* 0x00000000280c8984 */ /* 0x000fe80000000c00 */
[----:B------:R-:W1:Y:S01]  /*2730*/  @!P0 LDS.128 R16, [R35] ;  /* 0x0000000023108984 */ /* 0x000e620000000c00 */
[----:B0-----:R-:W-:Y:S01]  /*2740*/  @!P0 DADD R8, R20, R24 ;  /* 0x0000000014088229 */ /* 0x001fe20000000018 */
[----:B------:R-:W-:Y:S01]  /*2750*/  CS2R R20, SRZ ;  /* 0x0000000000147805 */ /* 0x000fe2000001ff00 */
[----:B------:R-:W-:Y:S01]  /*2760*/  @!P0 DADD R10, R22, R26 ;  /* 0x00000000160a8229 */ /* 0x000fe2000000001a */
[----:B------:R-:W-:Y:S01]  /*2770*/  CS2R R22, SRZ ;  /* 0x0000000000167805 */ /* 0x000fe2000001ff00 */
[----:B-1----:R-:W-:Y:S01]  /*2780*/  @!P0 DADD R20, R12, R16 ;  /* 0x000000000c148229 */ /* 0x002fe20000000010 */
[----:B------:R-:W-:Y:S01]  /*2790*/  IADD3 R13, PT, PT, R43, 0x400, RZ ;  /* 0x000004002b0d7810 */ /* 0x000fe20007ffe0ff */
[----:B------:R-:W-:Y:S01]  /*27a0*/  @!P0 DADD R22, R14, R18 ;  /* 0x000000000e168229 */ /* 0x000fe20000000012 */
[----:B------:R-:W-:-:S02]  /*27b0*/  LEA R43, R38, R43, 0x18 ;  /* 0x0000002b262b7211 */ /* 0x000fc400078ec0ff */
[----:B------:R-:W-:-:S03]  /*27c0*/  LEA R13, R38, R13, 0x18 ;  /* 0x0000000d260d7211 */ /* 0x000fc600078ec0ff */
[C---:B------:R-:W-:Y:S02]  /*27d0*/  IMAD R43, R34.reuse, 0x10, R43 ;  /* 0x00000010222b7824 */ /* 0x040fe400078e022b */
[----:B------:R-:W-:Y:S01]  /*27e0*/  IMAD R41, R34, 0x10, R13 ;  /* 0x0000001022297824 */ /* 0x000fe200078e020d */
[----:B------:R-:W-:Y:S06]  /*27f0*/  @P1 BRA `(.L_x_29) ;  /* 0x0000000000a81947 */ /* 0x000fec0003800000 */
[----:B------:R-:W-:Y:S01]  /*2800*/  IMAD.SHL.U32 R14, R29, 0x8, RZ ;  /* 0x000000081d0e7824 */ /* 0x000fe200078e00ff */
[----:B------:R-:W-:Y:S01]  /*2810*/  MOV.SPILL R12, UR4 ;  /* 0x00000004000c7c02 */ /* 0x000fe20009000f00 */
[----:B------:R-:W-:-:S03]  /*2820*/  UMOV UR4, URZ ;  /* 0x000000ff00047c82 */ /* 0x000fc60008000000 */
[C---:B------:R-:W-:Y:S02]  /*2830*/  ISETP.EQ.AND P3, PT, R14.reuse, RZ, PT ;  /* 0x000000ff0e00720c */ /* 0x040fe40003f62270 */
[C---:B------:R-:W-:Y:S02]  /*2840*/  ISETP.EQ.AND P4, PT, R14.reuse, 0x8, PT ;  /* 0x000000080e00780c */ /* 0x040fe40003f82270 */
[C---:B------:R-:W-:Y:S02]  /*2850*/  ISETP.EQ.AND P1, PT, R14.reuse, 0x10, PT ;  /* 0x000000100e00780c */ /* 0x040fe40003f22270 */
[----:B------:R-:W-:-:S07]  /*2860*/  ISETP.EQ.AND P2, PT, R14, 0x18, PT ;  /* 0x000000180e00780c */ /* 0x000fce0003f42270 */
[----:B------:R-:W-:Y:S01]  /*2870*/  @P3 IMAD.MOV.U32 R13, RZ, RZ, 0xa ;  /* 0x0000000aff0d3424 */ /* 0x000fe200078e00ff */
[----:B------:R-:W-:Y:S01]  /*2880*/  @P3 MOV R15, 0xe ;  /* 0x0000000e000f3802 */ /* 0x000fe20000000f00 */
[----:B------:R-:W-:Y:S01]  /*2890*/  @P4 IMAD.MOV.U32 R13, RZ, RZ, 0x8 ;  /* 0x00000008ff0d4424 */ /* 0x000fe200078e00ff */
[C---:B------:R-:W-:Y:S01]  /*28a0*/  ISETP.EQ.AND P3, PT, R14.reuse, 0x20, PT ;  /* 0x000000200e00780c */ /* 0x040fe20003f62270 */
[----:B------:R-:W-:Y:S01]  /*28b0*/  @P4 IMAD.MOV.U32 R15, RZ, RZ, 0xc ;  /* 0x0000000cff0f4424 */ /* 0x000fe200078e00ff */
[----:B------:R-:W-:Y:S01]  /*28c0*/  ISETP.EQ.AND P4, PT, R14, 0x28, PT ;  /* 0x000000280e00780c */ /* 0x000fe20003f82270 */
[----:B------:R-:W-:Y:S01]  /*28d0*/  @P1 IMAD.U32 R13, RZ, RZ, UR4 ;  /* 0x00000004ff0d1e24 */ /* 0x000fe2000f8e00ff */
[----:B------:R-:W-:Y:S01]  /*28e0*/  R2UR.FILL UR4, R12 ;  /* 0x000000000c0472ca */ /* 0x000fe200004e0000 */
[----:B------:R-:W-:Y:S01]  /*28f0*/  @P1 IMAD.MOV.U32 R15, RZ, RZ, 0x4 ;  /* 0x00000004ff0f1424 */ /* 0x000fe200078e00ff */
[----:B------:R-:W-:Y:S01]  /*2900*/  ISETP.EQ.AND P1, PT, R14, 0x30, PT ;  /* 0x000000300e00780c */ /* 0x000fe20003f22270 */
[----:B------:R-:W-:-:S02]  /*2910*/  @P2 IMAD.MOV.U32 R13, RZ, RZ, 0x8 ;  /* 0x00000008ff0d2424 */ /* 0x000fc400078e00ff */
[----:B------:R-:W-:Y:S01]  /*2920*/  @P2 IMAD.MOV.U32 R15, RZ, RZ, 0xa ;  /* 0x0000000aff0f2424 */ /* 0x000fe200078e00ff */
[----:B------:R-:W-:-:S03]  /*2930*/  ISETP.EQ.AND P2, PT, R14, 0x38, PT ;  /* 0x000000380e00780c */ /* 0x000fc60003f42270 */
[----:B------:R-:W-:Y:S02]  /*2940*/  @P3 IMAD.MOV.U32 R15, RZ, RZ, 0xe ;  /* 0x0000000eff0f3424 */ /* 0x000fe400078e00ff */
[----:B------:R-:W-:Y:S02]  /*2950*/  @P4 IMAD.MOV.U32 R15, RZ, RZ, 0xd ;  /* 0x0000000dff0f4424 */ /* 0x000fe400078e00ff */
[----:B------:R-:W-:Y:S01]  /*2960*/  @P3 IMAD.MOV.U32 R13, RZ, RZ, 0xc ;  /* 0x0000000cff0d3424 */ /* 0x000fe200078e00ff */
[----:B------:R-:W-:Y:S01]  /*2970*/  @P4 MOV R13, 0xb ;  /* 0x0000000b000d4802 */ /* 0x000fe20000000f00 */
[----:B------:R-:W-:Y:S02]  /*2980*/  @P1 IMAD.MOV.U32 R15, RZ, RZ, 0xf ;  /* 0x0000000fff0f1424 */ /* 0x000fe400078e00ff */
[----:B------:R-:W-:Y:S02]  /*2990*/  @P1 IMAD.MOV.U32 R13, RZ, RZ, 0x9 ;  /* 0x00000009ff0d1424 */ /* 0x000fe400078e00ff */
[----:B------:R-:W-:-:S02]  /*29a0*/  @P2 IMAD.MOV.U32 R15, RZ, RZ, R7 ;  /* 0x000000ffff0f2224 */ /* 0x000fc400078e0007 */
[----:B------:R-:W-:-:S03]  /*29b0*/  @P2 IMAD.MOV.U32 R13, RZ, RZ, R28 ;  /* 0x000000ffff0d2224 */ /* 0x000fc600078e001c */
[C---:B------:R-:W-:Y:S01]  /*29c0*/  IADD3 R15, PT, PT, R32.reuse, R15, RZ ;  /* 0x0000000f200f7210 */ /* 0x040fe20007ffe0ff */
[----:B------:R-:W-:-:S04]  /*29d0*/  IMAD.IADD R13, R32, 0x1, R13 ;  /* 0x00000001200d7824 */ /* 0x000fc800078e020d */
        /* <DEDUP_REMOVED lines=12> */
.L_x_29:
[----:B------:R-:W-:Y:S05]  /*2aa0*/  BSYNC.RECONVERGENT B2 ;  /* 0x0000000000027941 */ /* 0x000fea0003800200 */
.L_x_28:
[----:B------:R-:W-:Y:S01]  /*2ab0*/  BAR.SYNC.DEFER_BLOCKING 0x0 ;  /* 0x0000000000007b1d */ /* 0x000fe20000010000 */
[----:B------:R-:W-:Y:S01]  /*2ac0*/  ISETP.GT.AND P1, PT, R29, 0x3, PT ;  /* 0x000000031d00780c */ /* 0x000fe20003f24270 */
[----:B0-----:R-:W-:-:S04]  /*2ad0*/  VIADD R12, R32, 0x9 ;  /* 0x00000009200c7836 */ /* 0x001fc80000000000 */
[----:B------:R-:W-:Y:S01]  /*2ae0*/  IMAD R39, R3, R12, R0 ;  /* 0x0000000c03277224 */ /* 0x000fe200078e0200 */
[----:B------:R-:W-:Y:S03]  /*2af0*/  BSSY.RECONVERGENT B2, `(.L_x_30) ;  /* 0x000006c000027945 */ /* 0x000fe60003800200 */
[----:B------:R-:W-:Y:S01]  /*2b00*/  IMAD R39, R39, 0x10, R30 ;  /* 0x0000001027277824 */ /* 0x000fe200078e021e */
[----:B------:R0:W-:Y:S04]  /*2b10*/  @!P0 STS.128 [R43], R20 ;  /* 0x000000142b008388 */ /* 0x0001e80000000c00 */
[----:B------:R0:W-:Y:S01]  /*2b20*/  @!P0 STS.128 [R41], R8 ;  /* 0x0000000829008388 */ /* 0x0001e20000000c00 */
[----:B------:R-:W-:Y:S06]  /*2b30*/  BAR.SYNC.DEFER_BLOCKING 0x0 ;  /* 0x0000000000007b1d */ /* 0x000fec0000010000 */
[----:B------:R0:W1:Y:S04]  /*2b40*/  LDS.128 R16, [R43] ;  /* 0x000000002b107984 */ /* 0x0000680000000c00 */
[----:B------:R0:W2:Y:S01]  /*2b50*/  LDS.128 R24, [R41] ;  /* 0x0000000029187984 */ /* 0x0000a20000000c00 */
[----:B------:R-:W-:Y:S05]  /*2b60*/  @P1 BRA `(.L_x_31) ;  /* 0x0000000000ac1947 */ /* 0x000fea0003800000 */
[----:B------:R-:W-:-:S13]  /*2b70*/  ISETP.GT.AND P1, PT, R29, 0x1, PT ;  /* 0x000000011d00780c */ /* 0x000fda0003f24270 */
[----:B------:R-:W-:Y:S05]  /*2b80*/  @P1 BRA `(.L_x_32) ;  /* 0x0000000000541947 */ /* 0x000fea0003800000 */
[----:B0-----:R-:W-:-:S05]  /*2b90*/  VIMNMX.U32 R8, PT, PT, R29, 0x2, PT ;  /* 0x000000021d087848 */ /* 0x001fca0003fe0000 */
[----:B------:R-:W-:-:S04]  /*2ba0*/  IMAD.SHL.U32 R10, R8, 0x4, RZ ;  /* 0x00000004080a7824 */ /* 0x000fc800078e00ff */
[----:B------:R-:W0:Y:S02]  /*2bb0*/  LDC R8, c[0x2][R10+0x18] ;  /* 0x008006000a087b82 */ /* 0x000e240000000800 */
[----:B0-----:R-:W-:-:S04]  /*2bc0*/  SHF.R.S32.HI R9, RZ, 0x1f, R8 ;  /* 0x0000001fff097819 */ /* 0x001fc80000011408 */
.L_x_52:
[----:B------:R-:W-:Y:S05]  /*2bd0*/  BRX R8 -0x2be0                                     (*"BRANCH_TARGETS .L_x_53,.L_x_54,.L_x_33"*) ;  /* 0xffffffd408087949 */ /* 0x000fea000383ffff */
.L_x_54:
[----:B------:R-:W0:Y:S02]  /*2be0*/  LDS.128 R8, [R39] ;  /* 0x0000000027087984 */ /* 0x000e240000000c00 */
[----:B0-----:R-:W-:Y:S02]  /*2bf0*/  DMUL R14, R10, UR10 ;  /* 0x0000000a0a0e7c28 */ /* 0x001fe40008000000 */
[----:B------:R-:W-:-:S06]  /*2c00*/  DMUL R12, R8, UR10 ;  /* 0x0000000a080c7c28 */ /* 0x000fcc0008000000 */
[----:B------:R-:W-:Y:S02]  /*2c10*/  DFMA R8, R8, UR8, -R14 ;  /* 0x0000000808087c2b */ /* 0x000fe4000800080e */
[----:B------:R-:W-:-:S07]  /*2c20*/  DFMA R10, R10, UR8, R12 ;  /* 0x000000080a0a7c2b */ /* 0x000fce000800000c */
[----:B------:R0:W-:Y:S01]  /*2c30*/  STS.128 [R39], R8 ;  /* 0x0000000827007388 */ /* 0x0001e20000000c00 */
[----:B------:R-:W-:Y:S05]  /*2c40*/  BRA `(.L_x_33) ;  /* 0x0000000400587947 */ /* 0x000fea0003800000 */
.L_x_53:
[----:B-1----:R-:W-:Y:S02]  /*2c50*/  DMUL R12, R18, UR14 ;  /* 0x0000000e120c7c28 */ /* 0x002fe40008000000 */
[----:B------:R-:W-:Y:S02]  /*2c60*/  DMUL R10, R16, UR14 ;  /* 0x0000000e100a7c28 */ /* 0x000fe40008000000 */
[----:B--2---:R-:W-:-:S04]  /*2c70*/  DMUL R8, R26, UR18 ;  /* 0x000000121a087c28 */ /* 0x004fc80008000000 */
[----:B------:R-:W-:Y:S02]  /*2c80*/  DFMA R16, R16, UR12, -R12 ;  /* 0x0000000c10107c2b */ /* 0x000fe4000800080c */
[C---:B------:R-:W-:Y:S02]  /*2c90*/  DMUL R12, R24.reuse, UR18 ;  /* 0x00000012180c7c28 */ /* 0x040fe40008000000 */
[----:B------:R-:W-:Y:S02]  /*2ca0*/  DFMA R24, R24, UR16, -R8 ;  /* 0x0000001018187c2b */ /* 0x000fe40008000808 */
[----:B------:R-:W-:-:S04]  /*2cb0*/  DFMA R18, R18, UR12, R10 ;  /* 0x0000000c12127c2b */ /* 0x000fc8000800000a */
[----:B------:R-:W-:Y:S01]  /*2cc0*/  DFMA R26, R26, UR16, R12 ;  /* 0x000000101a1a7c2b */ /* 0x000fe2000800000c */
[----:B------:R-:W-:Y:S10]  /*2cd0*/  BRA `(.L_x_33) ;  /* 0x0000000400347947 */ /* 0x000ff40003800000 */
.L_x_32:
[----:B0-----:R-:W-:-:S05]  /*2ce0*/  IMAD.MOV.U32 R8, RZ, RZ, -0x2 ;  /* 0xfffffffeff087424 */ /* 0x001fca00078e00ff */
[----:B------:R-:W-:-:S04]  /*2cf0*/  VIADDMNMX.U32 R8, R29, R8, 0x2, PT ;  /* 0x000000021d087446 */ /* 0x000fc80003800008 */
[----:B------:R-:W-:-:S04]  /*2d00*/  SHF.L.U32 R10, R8, 0x2, RZ ;  /* 0x00000002080a7819 */ /* 0x000fc800000006ff */
[----:B------:R-:W0:Y:S02]  /*2d10*/  LDC R8, c[0x2][R10+0x24] ;  /* 0x008009000a087b82 */ /* 0x000e240000000800 */
[----:B0-----:R-:W-:-:S04]  /*2d20*/  SHF.R.S32.HI R9, RZ, 0x1f, R8 ;  /* 0x0000001fff097819 */ /* 0x001fc80000011408 */
.L_x_56:
[----:B------:R-:W-:Y:S05]  /*2d30*/  BRX R8 -0x2d40                                     (*"BRANCH_TARGETS .L_x_57,.L_x_58,.L_x_33"*) ;  /* 0xffffffd008b07949 */ /* 0x000fea000383ffff */
.L_x_58:
[----:B------:R-:W0:Y:S02]  /*2d40*/  LDS.128 R8, [R35] ;  /* 0x0000000023087984 */ /* 0x000e240000000c00 */
[----:B0-----:R-:W-:Y:S02]  /*2d50*/  DMUL R14, R10, UR22 ;  /* 0x000000160a0e7c28 */ /* 0x001fe40008000000 */
[----:B------:R-:W-:-:S06]  /*2d60*/  DMUL R12, R8, UR22 ;  /* 0x00000016080c7c28 */ /* 0x000fcc0008000000 */
[----:B------:R-:W-:Y:S02]  /*2d70*/  DFMA R8, R8, UR20, -R14 ;  /* 0x0000001408087c2b */ /* 0x000fe4000800080e */
[----:B------:R-:W-:-:S07]  /*2d80*/  DFMA R10, R10, UR20, R12 ;  /* 0x000000140a0a7c2b */ /* 0x000fce000800000c */
[----:B------:R4:W-:Y:S01]  /*2d90*/  STS.128 [R35], R8 ;  /* 0x0000000823007388 */ /* 0x0009e20000000c00 */
[----:B------:R-:W-:Y:S05]  /*2da0*/  BRA `(.L_x_33) ;  /* 0x0000000400007947 */ /* 0x000fea0003800000 */
.L_x_57:
[----:B------:R-:W0:Y:S02]  /*2db0*/  LDS.128 R8, [R31] ;  /* 0x000000001f087984 */ /* 0x000e240000000c00 */
[----:B0-----:R-:W-:Y:S02]  /*2dc0*/  DMUL R14, R10, UR26 ;  /* 0x0000001a0a0e7c28 */ /* 0x001fe40008000000 */
[----:B------:R-:W-:-:S06]  /*2dd0*/  DMUL R12, R8, UR26 ;  /* 0x0000001a080c7c28 */ /* 0x000fcc0008000000 */
[----:B------:R-:W-:Y:S02]  /*2de0*/  DFMA R8, R8, UR24, -R14 ;  /* 0x0000001808087c2b */ /* 0x000fe4000800080e */
[----:B------:R-:W-:-:S07]  /*2df0*/  DFMA R10, R10, UR24, R12 ;  /* 0x000000180a0a7c2b */ /* 0x000fce000800000c */
[----:B------:R3:W-:Y:S01]  /*2e00*/  STS.128 [R31], R8 ;  /* 0x000000081f007388 */ /* 0x0007e20000000c00 */
[----:B------:R-:W-:Y:S05]  /*2e10*/  BRA `(.L_x_33) ;  /* 0x0000000000e47947 */ /* 0x000fea0003800000 */
.L_x_31:
[----:B------:R-:W-:-:S13]  /*2e20*/  ISETP.GT.AND P1, PT, R29, 0x5, PT ;  /* 0x000000051d00780c */ /* 0x000fda0003f24270 */
[----:B------:R-:W-:Y:S05]  /*2e30*/  @P1 BRA `(.L_x_34) ;  /* 0x00000000005c1947 */ /* 0x000fea0003800000 */
[----:B0-----:R-:W-:-:S05]  /*2e40*/  IMAD.MOV.U32 R8, RZ, RZ, -0x4 ;  /* 0xfffffffcff087424 */ /* 0x001fca00078e00ff */
[----:B------:R-:W-:-:S05]  /*2e50*/  VIADDMNMX.U32 R8, R29, R8, 0x2, PT ;  /* 0x000000021d087446 */ /* 0x000fca0003800008 */
[----:B------:R-:W-:-:S04]  /*2e60*/  IMAD.SHL.U32 R10, R8, 0x4, RZ ;  /* 0x00000004080a7824 */ /* 0x000fc800078e00ff */
[----:B------:R-:W0:Y:S02]  /*2e70*/  LDC R8, c[0x2][R10+0x30] ;  /* 0x00800c000a087b82 */ /* 0x000e240000000800 */
[----:B0-----:R-:W-:-:S04]  /*2e80*/  SHF.R.S32.HI R9, RZ, 0x1f, R8 ;  /* 0x0000001fff097819 */ /* 0x001fc80000011408 */
.L_x_60:
[----:B------:R-:W-:Y:S05]  /*2e90*/  BRX R8 -0x2ea0                                     (*"BRANCH_TARGETS .L_x_61,.L_x_62,.L_x_33"*) ;  /* 0xffffffd008587949 */ /* 0x000fea000383ffff */
.L_x_62:
[----:B------:R-:W-:-:S04]  /*2ea0*/  VIADD R8, R32, 0x3 ;  /* 0x0000000320087836 */ /* 0x000fc80000000000 */
[----:B------:R-:W-:-:S04]  /*2eb0*/  IMAD R9, R3, R8, R0 ;  /* 0x0000000803097224 */ /* 0x000fc800078e0200 */
[----:B------:R-:W-:-:S05]  /*2ec0*/  IMAD R21, R9, 0x10, R30 ;  /* 0x0000001009157824 */ /* 0x000fca00078e021e */
[----:B------:R-:W0:Y:S02]  /*2ed0*/  LDS.128 R8, [R21] ;  /* 0x0000000015087984 */ /* 0x000e240000000c00 */
[----:B0-----:R-:W-:Y:S02]  /*2ee0*/  DMUL R14, R10, UR30 ;  /* 0x0000001e0a0e7c28 */ /* 0x001fe40008000000 */
[----:B------:R-:W-:-:S06]  /*2ef0*/  DMUL R12, R8, UR30 ;  /* 0x0000001e080c7c28 */ /* 0x000fcc0008000000 */
[----:B------:R-:W-:Y:S02]  /*2f00*/  DFMA R8, R8, UR28, -R14 ;  /* 0x0000001c08087c2b */ /* 0x000fe4000800080e */
[----:B------:R-:W-:-:S07]  /*2f10*/  DFMA R10, R10, UR28, R12 ;  /* 0x0000001c0a0a7c2b */ /* 0x000fce000800000c */
[----:B------:R0:W-:Y:S01]  /*2f20*/  STS.128 [R21], R8 ;  /* 0x0000000815007388 */ /* 0x0001e20000000c00 */
[----:B------:R-:W-:Y:S05]  /*2f30*/  BRA `(.L_x_33) ;  /* 0x00000000009c7947 */ /* 0x000fea0003800000 */
.L_x_61:
[----:B------:R-:W0:Y:S02]  /*2f40*/  LDS.128 R8, [R33] ;  /* 0x0000000021087984 */ /* 0x000e240000000c00 */
[----:B0-----:R-:W-:Y:S02]  /*2f50*/  DMUL R14, R10, UR34 ;  /* 0x000000220a0e7c28 */ /* 0x001fe40008000000 */
[----:B------:R-:W-:-:S06]  /*2f60*/  DMUL R12, R8, UR34 ;  /* 0x00000022080c7c28 */ /* 0x000fcc0008000000 */
[----:B------:R-:W-:Y:S02]  /*2f70*/  DFMA R8, R8, UR32, -R14 ;  /* 0x0000002008087c2b */ /* 0x000fe4000800080e */
[----:B------:R-:W-:-:S07]  /*2f80*/  DFMA R10, R10, UR32, R12 ;  /* 0x000000200a0a7c2b */ /* 0x000fce000800000c */
[----:B------:R0:W-:Y:S01]  /*2f90*/  STS.128 [R33], R8 ;  /* 0x0000000821007388 */ /* 0x0001e20000000c00 */
[----:B------:R-:W-:Y:S05]  /*2fa0*/  BRA `(.L_x_33) ;  /* 0x0000000000807947 */ /* 0x000fea0003800000 */
.L_x_34:
[----:B0-----:R-:W-:-:S05]  /*2fb0*/  IMAD.MOV.U32 R8, RZ, RZ, -0x6 ;  /* 0xfffffffaff087424 */ /* 0x001fca00078e00ff */
[----:B------:R-:W-:-:S05]  /*2fc0*/  VIADDMNMX.U32 R8, R29, R8, 0x2, PT ;  /* 0x000000021d087446 */ /* 0x000fca0003800008 */
[----:B------:R-:W-:-:S04]  /*2fd0*/  IMAD.SHL.U32 R10, R8, 0x4, RZ ;  /* 0x00000004080a7824 */ /* 0x000fc800078e00ff */
[----:B------:R-:W0:Y:S02]  /*2fe0*/  LDC R8, c[0x2][R10+0x3c] ;  /* 0x00800f000a087b82 */ /* 0x000e240000000800 */
[----:B0-----:R-:W-:-:S04]  /*2ff0*/  SHF.R.S32.HI R9, RZ, 0x1f, R8 ;  /* 0x0000001fff097819 */ /* 0x001fc80000011408 */
.L_x_64:
[----:B------:R-:W-:Y:S05]  /*3000*/  BRX R8 -0x3010                                     (*"BRANCH_TARGETS .L_x_65,.L_x_66,.L_x_33"*) ;  /* 0xffffffcc08fc7949 */ /* 0x000fea000383ffff */
.L_x_66:
[----:B------:R-:W-:-:S05]  /*3010*/  IADD3 R8, PT, PT, R32, 0xa, RZ ;  /* 0x0000000a20087810 */ /* 0x000fca0007ffe0ff */
[----:B------:R-:W-:-:S04]  /*3020*/  IMAD R9, R3, R8, R0 ;  /* 0x0000000803097224 */ /* 0x000fc800078e0200 */
[----:B------:R-:W-:-:S04]  /*3030*/  IMAD R45, R9, 0x10, R30 ;  /* 0x00000010092d7824 */ /* 0x000fc800078e021e */
[----:B------:R-:W-:Y:S01]  /*3040*/  IMAD R34, R3, 0x40, R45 ;  /* 0x0000004003227824 */ /* 0x000fe200078e022d */
[----:B------:R-:W0:Y:S02]  /*3050*/  LDS.128 R8, [R45] ;  /* 0x000000002d087984 */ /* 0x000e240000000c00 */
[----:B0-----:R-:W-:Y:S02]  /*3060*/  DMUL R14, R10, UR38 ;  /* 0x000000260a0e7c28 */ /* 0x001fe40008000000 */
[----:B------:R-:W-:-:S06]  /*3070*/  DMUL R12, R8, UR38 ;  /* 0x00000026080c7c28 */ /* 0x000fcc0008000000 */
[----:B------:R-:W-:Y:S02]  /*3080*/  DFMA R8, R8, UR36, -R14 ;  /* 0x0000002408087c2b */ /* 0x000fe4000800080e */
[----:B------:R-:W-:-:S07]  /*3090*/  DFMA R10, R10, UR36, R12 ;  /* 0x000000240a0a7c2b */ /* 0x000fce000800000c */
[----:B------:R-:W-:Y:S04]  /*30a0*/  STS.128 [R45], R8 ;  /* 0x000000082d007388 */ /* 0x000fe80000000c00 */
[----:B------:R-:W0:Y:S02]  /*30b0*/  LDS.128 R12, [R34] ;  /* 0x00000000220c7984 */ /* 0x000e240000000c00 */
[----:B0-----:R-:W-:Y:S02]  /*30c0*/  DMUL R22, R14, UR42 ;  /* 0x0000002a0e167c28 */ /* 0x001fe40008000000 */
[----:B------:R-:W-:-:S06]  /*30d0*/  DMUL R20, R12, UR42 ;  /* 0x0000002a0c147c28 */ /* 0x000fcc0008000000 */
[----:B------:R-:W-:Y:S02]  /*30e0*/  DFMA R12, R12, UR40, -R22 ;  /* 0x000000280c0c7c2b */ /* 0x000fe40008000816 */
[----:B------:R-:W-:-:S07]  /*30f0*/  DFMA R14, R14, UR40, R20 ;  /* 0x000000280e0e7c2b */ /* 0x000fce0008000014 */
[----:B------:R0:W-:Y:S01]  /*3100*/  STS.128 [R34], R12 ;  /* 0x0000000c22007388 */ /* 0x0001e20000000c00 */
[----:B------:R-:W-:Y:S05]  /*3110*/  BRA `(.L_x_33) ;  /* 0x0000000000247947 */ /* 0x000fea0003800000 */
.L_x_65:
        /* <DEDUP_REMOVED lines=8> */
[----:B------:R0:W-:Y:S04]  /*31a0*/  STS.128 [R21], R8 ;  /* 0x0000000815007388 */ /* 0x0001e80000000c00 */
.L_x_33:
[----:B------:R-:W-:Y:S05]  /*31b0*/  BSYNC.RECONVERGENT B2 ;  /* 0x0000000000027941 */ /* 0x000fea0003800200 */
.L_x_30:
[----:B------:R-:W-:Y:S01]  /*31c0*/  BAR.SYNC.DEFER_BLOCKING 0x0 ;  /* 0x0000000000007b1d */ /* 0x000fe20000010000 */
[C---:B------:R-:W-:Y:S02]  /*31d0*/  ISETP.GT.U32.AND P2, PT, R29.reuse, 0x5, PT ;  /* 0x000000051d00780c */ /* 0x040fe40003f44070 */
[----:B------:R-:W-:-:S03]  /*31e0*/  ISETP.GT.U32.AND P1, PT, R29, 0x3, PT ;  /* 0x000000031d00780c */ /* 0x000fc60003f24070 */
[----:B------:R-:W-:Y:S01]  /*31f0*/  BSSY.RECONVERGENT B2, `(.L_x_35) ;  /* 0x0000026000027945 */ /* 0x000fe20003800200 */
[----:B-1----:R1:W-:Y:S04]  /*3200*/  @!P0 STS.128 [R43], R16 ;  /* 0x000000102b008388 */ /* 0x0023e80000000c00 */
[----:B--2---:R1:W-:Y:S01]  /*3210*/  @!P0 STS.128 [R41], R24 ;  /* 0x0000001829008388 */ /* 0x0043e20000000c00 */
[----:B------:R-:W-:Y:S06]  /*3220*/  BAR.SYNC.DEFER_BLOCKING 0x0 ;  /* 0x0000000000007b1d */ /* 0x000fec0000010000 */
[----:B0--34-:R1:W0:Y:S04]  /*3230*/  LDS.128 R8, [R43] ;  /* 0x000000002b087984 */ /* 0x0192280000000c00 */
[----:B------:R1:W2:Y:S01]  /*3240*/  LDS.128 R12, [R41] ;  /* 0x00000000290c7984 */ /* 0x0002a20000000c00 */
[----:B------:R-:W-:Y:S05]  /*3250*/  @P0 BRA `(.L_x_36) ;  /* 0x00000000007c0947 */ /* 0x000fea0003800000 */
[----:B-1----:R-:W-:-:S04]  /*3260*/  VIADD R16, R32, 0x5 ;  /* 0x0000000520107836 */ /* 0x002fc80000000000 */
[----:B------:R-:W-:-:S04]  /*3270*/  IMAD R17, R3, R16, R0 ;  /* 0x0000001003117224 */ /* 0x000fc800078e0200 */
[----:B------:R-:W-:-:S04]  /*3280*/  IMAD R34, R17, 0x10, R30 ;  /* 0x0000001011227824 */ /* 0x000fc800078e021e */
[C---:B------:R-:W-:Y:S01]  /*3290*/  IMAD R38, R3.reuse, 0x10, R34 ;  /* 0x0000001003267824 */ /* 0x040fe200078e0222 */
[----:B------:R-:W1:Y:S01]  /*32a0*/  LDS.128 R16, [R34] ;  /* 0x0000000022107984 */ /* 0x000e620000000c00 */
[----:B------:R-:W-:Y:S01]  /*32b0*/  LEA R45, R3, R34, 0x5 ;  /* 0x00000022032d7211 */ /* 0x000fe200078e28ff */
[----:B-1----:R-:W-:Y:S02]  /*32c0*/  DMUL R22, R18, UR50 ;  /* 0x0000003212167c28 */ /* 0x002fe40008000000 */
[----:B------:R-:W-:-:S06]  /*32d0*/  DMUL R20, R16, UR50 ;  /* 0x0000003210147c28 */ /* 0x000fcc0008000000 */
[----:B------:R-:W-:Y:S02]  /*32e0*/  DFMA R16, R16, UR48, -R22 ;  /* 0x0000003010107c2b */ /* 0x000fe40008000816 */
[----:B------:R-:W-:-:S07]  /*32f0*/  DFMA R18, R18, UR48, R20 ;  /* 0x0000003012127c2b */ /* 0x000fce0008000014 */
[----:B------:R0:W-:Y:S04]  /*3300*/  STS.128 [R34], R16 ;  /* 0x0000001022007388 */ /* 0x0001e80000000c00 */
[----:B------:R-:W1:Y:S01]  /*3310*/  LDS.128 R20, [R45] ;  /* 0x000000002d147984 */ /* 0x000e620000000c00 */
[----:B0-2---:R-:W-:Y:S02]  /*3320*/  DADD R16, R8, R12 ;  /* 0x0000000008107229 */ /* 0x005fe4000000000c */
[----:B------:R-:W-:Y:S02]  /*3330*/  DADD R18, R10, R14 ;  /* 0x000000000a127229 */ /* 0x000fe4000000000e */
[----:B------:R-:W-:Y:S02]  /*3340*/  DADD R12, R8, -R12 ;  /* 0x00000000080c7229 */ /* 0x000fe4000000080c */
[----:B------:R-:W-:-:S04]  /*3350*/  DADD R14, R10, -R14 ;  /* 0x000000000a0e7229 */ /* 0x000fc8000000080e */
[----:B------:R-:W-:Y:S02]  /*3360*/  IMAD.MOV.U32 R8, RZ, RZ, R16 ;  /* 0x000000ffff087224 */ /* 0x000fe400078e0010 */
[----:B------:R-:W-:Y:S02]  /*3370*/  IMAD.MOV.U32 R9, RZ, RZ, R17 ;  /* 0x000000ffff097224 */ /* 0x000fe400078e0011 */
[----:B------:R-:W-:Y:S02]  /*3380*/  IMAD.MOV.U32 R10, RZ, RZ, R18 ;  /* 0x000000ffff0a7224 */ /* 0x000fe400078e0012 */
[----:B------:R-:W-:Y:S01]  /*3390*/  IMAD.MOV.U32 R11, RZ, RZ, R19 ;  /* 0x000000ffff0b7224 */ /* 0x000fe200078e0013 */
[----:B-1----:R-:W-:Y:S02]  /*33a0*/  DMUL R26, R22, UR54 ;  /* 0x00000036161a7c28 */ /* 0x002fe40008000000 */
        /* <DEDUP_REMOVED lines=9> */
[----:B------:R3:W-:Y:S04]  /*3440*/  STS.128 [R38], R24 ;  /* 0x0000001826007388 */ /* 0x0007e80000000c00 */
.L_x_36:
[----:B------:R-:W-:Y:S05]  /*3450*/  BSYNC.RECONVERGENT B2 ;  /* 0x0000000000027941 */ /* 0x000fea0003800200 */
.L_x_35:
[----:B------:R-:W-:Y:S04]  /*3460*/  BSSY.RECONVERGENT B2, `(.L_x_37) ;  /* 0x0000029000027945 */ /* 0x000fe80003800200 */
[----:B------:R-:W-:Y:S05]  /*3470*/  @P2 BRA `(.L_x_38) ;  /* 0x00000000009c2947 */ /* 0x000fea0003800000 */
[----:B-1----:R-:W-:-:S05]  /*3480*/  IMAD.SHL.U32 R16, R29, 0x8, RZ ;  /* 0x000000081d107824 */ /* 0x002fca00078e00ff */
[C---:B------:R-:W-:Y:S02]  /*3490*/  ISETP.EQ.AND P4, PT, R16.reuse, RZ, PT ;  /* 0x000000ff1000720c */ /* 0x040fe40003f82270 */
[C---:B------:R-:W-:Y:S02]  /*34a0*/  ISETP.EQ.AND P5, PT, R16.reuse, 0x8, PT ;  /* 0x000000081000780c */ /* 0x040fe40003fa2270 */
[C---:B------:R-:W-:Y:S02]  /*34b0*/  ISETP.EQ.AND P2, PT, R16.reuse, 0x10, PT ;  /* 0x000000101000780c */ /* 0x040fe40003f42270 */
[----:B------:R-:W-:-:S07]  /*34c0*/  ISETP.EQ.AND P3, PT, R16, 0x18, PT ;  /* 0x000000181000780c */ /* 0x000fce0003f62270 */
[----:B------:R-:W-:Y:S01]  /*34d0*/  @P4 MOV R17, 0x1 ;  /* 0x0000000100114802 */ /* 0x000fe20000000f00 */
[----:B------:R-:W-:Y:S01]  /*34e0*/  @P4 IMAD.MOV.U32 R19, RZ, RZ, 0x3 ;  /* 0x00000003ff134424 */ /* 0x000fe200078e00ff */
[C---:B------:R-:W-:Y:S01]  /*34f0*/  ISETP.EQ.AND P4, PT, R16.reuse, 0x20, PT ;  /* 0x000000201000780c */ /* 0x040fe20003f82270 */
[----:B------:R-:W-:Y:S02]  /*3500*/  @P5 IMAD.MOV.U32 R17, RZ, RZ, 0x2 ;  /* 0x00000002ff115424 */ /* 0x000fe400078e00ff */
[----:B------:R-:W-:Y:S01]  /*3510*/  @P5 IMAD.MOV.U32 R19, RZ, RZ, 0x6 ;  /* 0x00000006ff135424 */ /* 0x000fe200078e00ff */
[C---:B------:R-:W-:Y:S01]  /*3520*/  ISETP.EQ.AND P5, PT, R16.reuse, 0x28, PT ;  /* 0x000000281000780c */ /* 0x040fe20003fa2270 */
[----:B------:R-:W-:Y:S02]  /*3530*/  @P2 IMAD.MOV.U32 R17, RZ, RZ, 0xa ;  /* 0x0000000aff112424 */ /* 0x000fe400078e00ff */
[----:B------:R-:W-:Y:S01]  /*3540*/  @P2 IMAD.MOV.U32 R19, RZ, RZ, 0xe ;  /* 0x0000000eff132424 */ /* 0x000fe200078e00ff */
[----:B------:R-:W-:Y:S01]  /*3550*/  ISETP.EQ.AND P2, PT, R16, 0x30, PT ;  /* 0x000000301000780c */ /* 0x000fe20003f42270 */
[----:B------:R-:W-:Y:S01]  /*3560*/  @P3 IMAD.MOV.U32 R17, RZ, RZ, 0x9 ;  /* 0x00000009ff113424 */ /* 0x000fe200078e00ff */
[----:B------:R-:W-:-:S02]  /*3570*/  @P3 MOV R19, 0xf ;  /* 0x0000000f00133802 */ /* 0x000fc40000000f00 */
[----:B------:R-:W-:Y:S01]  /*3580*/  ISETP.EQ.AND P3, PT, R16, 0x38, PT ;  /* 0x000000381000780c */ /* 0x000fe20003f62270 */
[----:B------:R-:W-:Y:S02]  /*3590*/  @P4 IMAD.MOV.U32 R17, RZ, RZ, 0xb ;  /* 0x0000000bff114424 */ /* 0x000fe400078e00ff */
[----:B------:R-:W-:Y:S02]  /*35a0*/  @P4 IMAD.MOV.U32 R19, RZ, RZ, 0xd ;  /* 0x0000000dff134424 */ /* 0x000fe400078e00ff */
[----:B------:R-:W-:Y:S02]  /*35b0*/  @P5 IMAD.MOV.U32 R17, RZ, RZ, 0x5 ;  /* 0x00000005ff115424 */ /* 0x000fe400078e00ff */
[----:B------:R-:W-:Y:S02]  /*35c0*/  @P5 IMAD.MOV.U32 R19, RZ, RZ, 0x7 ;  /* 0x00000007ff135424 */ /* 0x000fe400078e00ff */
[----:B------:R-:W-:Y:S02]  /*35d0*/  @P2 IMAD.MOV.U32 R17, RZ, RZ, 0x9 ;  /* 0x00000009ff112424 */ /* 0x000fe400078e00ff */
[----:B------:R-:W-:-:S02]  /*35e0*/  @P2 IMAD.MOV.U32 R19, RZ, RZ, 0xf ;  /* 0x0000000fff132424 */ /* 0x000fc400078e00ff */
[----:B------:R-:W-:Y:S01]  /*35f0*/  @P3 MOV R17, R28 ;  /* 0x0000001c00113202 */ /* 0x000fe20000000f00 */
[----:B------:R-:W-:-:S04]  /*3600*/  @P3 IMAD.MOV.U32 R19, RZ, RZ, R7 ;  /* 0x000000ffff133224 */ /* 0x000fc800078e0007 */
[C---:B------:R-:W-:Y:S02]  /*3610*/  IMAD.IADD R17, R32.reuse, 0x1, R17 ;  /* 0x0000000120117824 */ /* 0x040fe400078e0211 */
[----:B------:R-:W-:Y:S02]  /*3620*/  IMAD.IADD R19, R32, 0x1, R19 ;  /* 0x0000000120137824 */ /* 0x000fe400078e0213 */
[C-C-:B------:R-:W-:Y:S02]  /*3630*/  IMAD R17, R3.reuse, R17, R0.reuse ;  /* 0x0000001103117224 */ /* 0x140fe400078e0200 */
[----:B------:R-:W-:Y:S02]  /*3640*/  IMAD R19, R3, R19, R0 ;  /* 0x0000001303137224 */ /* 0x000fe400078e0200 */
[--C-:B------:R-:W-:Y:S02]  /*3650*/  IMAD R41, R17, 0x10, R30.reuse ;  /* 0x0000001011297824 */ /* 0x100fe400078e021e */
[----:B------:R-:W-:-:S03]  /*3660*/  IMAD R43, R19, 0x10, R30 ;  /* 0x00000010132b7824 */ /* 0x000fc600078e021e */
[----:B------:R-:W-:Y:S04]  /*3670*/  LDS.128 R16, [R41] ;  /* 0x0000000029107984 */ /* 0x000fe80000000c00 */
[----:B------:R-:W3:Y:S02]  /*3680*/  LDS.128 R20, [R43] ;  /* 0x000000002b147984 */ /* 0x000ee40000000c00 */
[----:B---3--:R-:W-:Y:S02]  /*3690*/  DADD R24, R16, R20 ;  /* 0x0000000010187229 */ /* 0x008fe40000000014 */
[----:B------:R-:W-:Y:S02]  /*36a0*/  DADD R26, R18, R22 ;  /* 0x00000000121a7229 */ /* 0x000fe40000000016 */
[----:B------:R-:W-:-:S02]  /*36b0*/  DADD R16, R16, -R20 ;  /* 0x0000000010107229 */ /* 0x000fc40000000814 */
[----:B------:R-:W-:-:S03]  /*36c0*/  DADD R18, R18, -R22 ;  /* 0x0000000012127229 */ /* 0x000fc60000000816 */
[----:B------:R4:W-:Y:S04]  /*36d0*/  STS.128 [R41], R24 ;  /* 0x0000001829007388 */ /* 0x0009e80000000c00 */
[----:B------:R4:W-:Y:S04]  /*36e0*/  STS.128 [R43], R16 ;  /* 0x000000102b007388 */ /* 0x0009e80000000c00 */
.L_x_38:
[----:B------:R-:W-:Y:S05]  /*36f0*/  BSYNC.RECONVERGENT B2 ;  /* 0x0000000000027941 */ /* 0x000fea0003800200 */
.L_x_37:
[----:B------:R-:W-:Y:S06]  /*3700*/  BAR.SYNC.DEFER_BLOCKING 0x0 ;  /* 0x0000000000007b1d */ /* 0x000fec0000010000 */
[----:B------:R-:W-:Y:S04]  /*3710*/  BSSY.RECONVERGENT B2, `(.L_x_39) ;  /* 0x0000029000027945 */ /* 0x000fe80003800200 */
[----:B------:R-:W-:Y:S05]  /*3720*/  @P1 BRA `(.L_x_40) ;  /* 0x00000000009c1947 */ /* 0x000fea0003800000 */
[----:B-1--4-:R-:W-:-:S05]  /*3730*/  IMAD.SHL.U32 R16, R29, 0x8, RZ ;  /* 0x000000081d107824 */ /* 0x012fca00078e00ff */
        /* <DEDUP_REMOVED lines=38> */
.L_x_40:
[----:B------:R-:W-:Y:S05]  /*39a0*/  BSYNC.RECONVERGENT B2 ;  /* 0x0000000000027941 */ /* 0x000fea0003800200 */
.L_x_39:
[----:B-1--4-:R-:W0:Y:S01]  /*39b0*/  @!P0 LDS.128 R16, [R39] ;  /* 0x0000000027108984 */ /* 0x012e220000000c00 */
[----:B------:R-:W-:Y:S02]  /*39c0*/  IMAD.SHL.U32 R20, R29, 0x8, RZ ;  /* 0x000000081d147824 */ /* 0x000fe400078e00ff */
[----:B------:R-:W-:-:S03]  /*39d0*/  IMAD.MOV.U32 R28, RZ, RZ, 0x5 ;  /* 0x00000005ff1c7424 */ /* 0x000fc600078e00ff */
[C---:B------:R-:W-:Y:S02]  /*39e0*/  ISETP.EQ.AND P3, PT, R20.reuse, RZ, PT ;  /* 0x000000ff1400720c */ /* 0x040fe40003f62270 */
[C---:B------:R-:W-:Y:S02]  /*39f0*/  ISETP.EQ.AND P4, PT, R20.reuse, 0x8, PT ;  /* 0x000000081400780c */ /* 0x040fe40003f82270 */
[C---:B------:R-:W-:Y:S02]  /*3a00*/  ISETP.EQ.AND P1, PT, R20.reuse, 0x10, PT ;  /* 0x000000101400780c */ /* 0x040fe40003f22270 */
[----:B------:R-:W-:-:S07]  /*3a10*/  ISETP.EQ.AND P2, PT, R20, 0x18, PT ;  /* 0x000000181400780c */ /* 0x000fce0003f42270 */
[----:B------:R-:W-:Y:S01]  /*3a20*/  @P3 MOV R7, RZ ;  /* 0x000000ff00073202 */ /* 0x000fe20000000f00 */
        /* <DEDUP_REMOVED lines=13> */
[----:B------:R-:W-:Y:S01]  /*3b00*/  @P4 IMAD.MOV.U32 R7, RZ, RZ, 0x7 ;  /* 0x00000007ff074424 */ /* 0x000fe200078e00ff */
[----:B0-----:R-:W-:Y:S01]  /*3b10*/  @!P0 DADD R16, -R16, R8 ;  /* 0x0000000010108229 */ /* 0x001fe20000000108 */
[----:B------:R-:W-:Y:S01]  /*3b20*/  @P4 IMAD.MOV.U32 R21, RZ, RZ, 0xf ;  /* 0x0000000fff154424 */ /* 0x000fe200078e00ff */
[----:B------:R-:W-:Y:S01]  /*3b30*/  @!P0 DADD R18, -R18, R10 ;  /* 0x0000000012128229 */ /* 0x000fe2000000010a */
[----:B------:R-:W-:Y:S02]  /*3b40*/  @P1 IMAD.MOV.U32 R7, RZ, RZ, 0x3 ;  /* 0x00000003ff071424 */ /* 0x000fe400078e00ff */
[----:B------:R-:W-:-:S02]  /*3b50*/  @P1 IMAD.MOV.U32 R21, RZ, RZ, 0xd ;  /* 0x0000000dff151424 */ /* 0x000fc400078e00ff */
[----:B------:R-:W-:Y:S01]  /*3b60*/  @P2 MOV R7, 0x5 ;  /* 0x0000000500072802 */ /* 0x000fe20000000f00 */
[----:B------:R-:W-:Y:S01]  /*3b70*/  @P2 IMAD.MOV.U32 R21, RZ, RZ, 0xb ;  /* 0x0000000bff152424 */ /* 0x000fe200078e00ff */
[----:B------:R-:W-:Y:S03]  /*3b80*/  @!P0 STS.128 [R39], R16 ;  /* 0x0000001027008388 */ /* 0x000fe60000000c00 */
[C---:B------:R-:W-:Y:S01]  /*3b90*/  IMAD.IADD R7, R32.reuse, 0x1, R7 ;  /* 0x0000000120077824 */ /* 0x040fe200078e0207 */
[----:B------:R-:W2:Y:S01]  /*3ba0*/  @!P0 LDS.128 R8, [R31] ;  /* 0x000000001f088984 */ /* 0x000ea20000000c00 */
[----:B------:R-:W-:Y:S02]  /*3bb0*/  IMAD.IADD R21, R32, 0x1, R21 ;  /* 0x0000000120157824 */ /* 0x000fe400078e0215 */
[C-C-:B------:R-:W-:Y:S02]  /*3bc0*/  IMAD R7, R3.reuse, R7, R0.reuse ;  /* 0x0000000703077224 */ /* 0x140fe400078e0200 */
[----:B------:R-:W-:-:S02]  /*3bd0*/  IMAD R21, R3, R21, R0 ;  /* 0x0000001503157224 */ /* 0x000fc400078e0200 */
[--C-:B------:R-:W-:Y:S01]  /*3be0*/  IMAD R3, R7, 0x10, R30.reuse ;  /* 0x0000001007037824 */ /* 0x100fe200078e021e */
[----:B------:R-:W-:Y:S01]  /*3bf0*/  MOV R7, 0xb ;  /* 0x0000000b00077802 */ /* 0x000fe20000000f00 */
[----:B---3--:R-:W-:Y:S01]  /*3c00*/  IMAD R25, R21, 0x10, R30 ;  /* 0x0000001015197824 */ /* 0x008fe200078e021e */
[----:B--2---:R-:W-:Y:S02]  /*3c10*/  @!P0 DADD R8, -R8, R12 ;  /* 0x0000000008088229 */ /* 0x004fe4000000010c */
[----:B------:R-:W-:-:S07]  /*3c20*/  @!P0 DADD R10, -R10, R14 ;  /* 0x000000000a0a8229 */ /* 0x000fce000000010e */
[----:B------:R-:W-:Y:S01]  /*3c30*/  @!P0 STS.128 [R31], R8 ;  /* 0x000000081f008388 */ /* 0x000fe20000000c00 */
[----:B------:R-:W-:Y:S01]  /*3c40*/  BAR.SYNC.DEFER_BLOCKING 0x0 ;  /* 0x0000000000007b1d */ /* 0x000fe20000010000 */
[----:B------:R-:W-:-:S05]  /*3c50*/  ISETP.NE.AND P0, PT, R29, 0x7, PT ;  /* 0x000000071d00780c */ /* 0x000fca0003f05270 */
[----:B------:R-:W-:Y:S04]  /*3c60*/  LDS.128 R12, [R3] ;  /* 0x00000000030c7984 */ /* 0x000fe80000000c00 */
[----:B------:R-:W0:Y:S02]  /*3c70*/  LDS.128 R16, [R25] ;  /* 0x0000000019107984 */ /* 0x000e240000000c00 */
[----:B0-----:R-:W-:Y:S02]  /*3c80*/  DADD R20, R12, R16 ;  /* 0x000000000c147229 */ /* 0x001fe40000000010 */
[----:B------:R-:W-:Y:S02]  /*3c90*/  DADD R22, R14, R18 ;  /* 0x000000000e167229 */ /* 0x000fe40000000012 */
[----:B------:R-:W-:-:S02]  /*3ca0*/  DADD R12, R12, -R16 ;  /* 0x000000000c0c7229 */ /* 0x000fc40000000810 */
[----:B------:R-:W-:-:S03]  /*3cb0*/  DADD R14, R14, -R18 ;  /* 0x000000000e0e7229 */ /* 0x000fc60000000812 */
[----:B------:R-:W-:Y:S04]  /*3cc0*/  STS.128 [R3], R20 ;  /* 0x0000001403007388 */ /* 0x000fe80000000c00 */
[----:B------:R-:W-:Y:S04]  /*3cd0*/  STS.128 [R25], R12 ;  /* 0x0000000c19007388 */ /* 0x000fe80000000c00 */
[----:B------:R-:W0:Y:S04]  /*3ce0*/  @!P0 LDS.128 R16, [R33] ;  /* 0x0000000021108984 */ /* 0x000e280000000c00 */
[----:B------:R-:W1:Y:S04]  /*3cf0*/  @!P0 LDS.128 R8, [R35] ;  /* 0x0000000023088984 */ /* 0x000e680000000c00 */
[----:B0-----:R2:W-:Y:S04]  /*3d00*/  @!P0 STS.128 [R35], R16 ;  /* 0x0000001023008388 */ /* 0x0015e80000000c00 */
[----:B-1----:R2:W-:Y:S01]  /*3d10*/  @!P0 STS.128 [R33], R8 ;  /* 0x0000000821008388 */ /* 0x0025e20000000c00 */
[----:B------:R-:W-:Y:S06]  /*3d20*/  BAR.SYNC.DEFER_BLOCKING 0x0 ;  /* 0x0000000000007b1d */ /* 0x000fec0000010000 */
[----:B------:R-:W-:Y:S05]  /*3d30*/  BRA `(.L_x_19) ;  /* 0x0000000c00307947 */ /* 0x000fea0003800000 */
.L_x_22:
[----:B------:R-:W-:Y:S01]  /*3d40*/  IMAD.SHL.U32 R10, R29, 0x8, RZ ;  /* 0x000000081d0a7824 */ /* 0x000fe200078e00ff */
[----:B------:R-:W1:Y:S01]  /*3d50*/  S2R R13, SR_CgaCtaId ;  /* 0x00000000000d7919 */ /* 0x000e620000008800 */
[----:B------:R-:W-:Y:S01]  /*3d60*/  MOV R8, 0x400 ;  /* 0x0000040000087802 */ /* 0x000fe20000000f00 */
[----:B------:R-:W-:Y:S05]  /*3d70*/  WARPSYNC.ALL ;  /* 0x0000000000007948 */ /* 0x000fea0003800000 */
[----:B------:R-:W-:Y:S01]  /*3d80*/  ISETP.EQ.AND P2, PT, R10, RZ, PT ;  /* 0x000000ff0a00720c */ /* 0x000fe20003f42270 */
[----:B------:R-:W-:Y:S01]  /*3d90*/  VIADD R8, R8, 0x800 ;  /* 0x0000080008087836 */ /* 0x000fe20000000000 */
[C---:B------:R-:W-:Y:S01]  /*3da0*/  ISETP.EQ.AND P3, PT, R10.reuse, 0x8, PT ;  /* 0x000000080a00780c */ /* 0x040fe20003f62270 */
[----:B------:R-:W-:Y:S01]  /*3db0*/  BSSY.RECONVERGENT B2, `(.L_x_41) ;  /* 0x000004a000027945 */ /* 0x000fe20003800200 */
[----:B------:R-:W-:-:S02]  /*3dc0*/  ISETP.EQ.AND P0, PT, R10, 0x10, PT ;  /* 0x000000100a00780c */ /* 0x000fc40003f02270 */
[C---:B------:R-:W-:Y:S02]  /*3dd0*/  ISETP.EQ.AND P1, PT, R10.reuse, 0x18, PT ;  /* 0x000000180a00780c */ /* 0x040fe40003f22270 */
[----:B------:R-:W-:Y:S02]  /*3de0*/  P2R R22, PR, RZ, 0x4 ;  /* 0x00000004ff167803 */ /* 0x000fe40000000000 */
[----:B0-----:R-:W-:Y:S02]  /*3df0*/  P2R R21, PR, RZ, 0x8 ;  /* 0x00000008ff157803 */ /* 0x001fe40000000000 */
[C---:B------:R-:W-:Y:S01]  /*3e00*/  ISETP.EQ.AND P4, PT, R10.reuse, 0x30, PT ;  /* 0x000000300a00780c */ /* 0x040fe20003f82270 */
[----:B------:R-:W-:Y:S01]  /*3e10*/  @P2 IMAD.MOV.U32 R9, RZ, RZ, RZ ;  /* 0x000000ffff092224 */ /* 0x000fe200078e00ff */
[C---:B------:R-:W-:Y:S01]  /*3e20*/  ISETP.EQ.AND P5, PT, R10.reuse, 0x38, PT ;  /* 0x000000380a00780c */ /* 0x040fe20003fa2270 */
[----:B------:R-:W-:Y:S01]  /*3e30*/  @P2 IMAD.MOV.U32 R11, RZ, RZ, 0x1 ;  /* 0x00000001ff0b2424 */ /* 0x000fe200078e00ff */
[C---:B------:R-:W-:Y:S01]  /*3e40*/  ISETP.EQ.AND P2, PT, R10.reuse, 0x20, PT ;  /* 0x000000200a00780c */ /* 0x040fe20003f42270 */
[----:B------:R-:W-:Y:S01]  /*3e50*/  @P3 IMAD.MOV.U32 R9, RZ, RZ, 0x2 ;  /* 0x00000002ff093424 */ /* 0x000fe200078e00ff */
[----:B------:R-:W-:Y:S01]  /*3e60*/  ISETP.NE.AND P6, PT, R29, 0x3, PT ;  /* 0x000000031d00780c */ /* 0x000fe20003fc5270 */
[----:B------:R-:W-:Y:S01]  /*3e70*/  @P3 IMAD.MOV.U32 R11, RZ, RZ, 0x3 ;  /* 0x00000003ff0b3424 */ /* 0x000fe200078e00ff */
[----:B------:R-:W-:Y:S01]  /*3e80*/  ISETP.EQ.AND P3, PT, R10, 0x28, PT ;  /* 0x000000280a00780c */ /* 0x000fe20003f62270 */
[----:B------:R-:W-:Y:S01]  /*3e90*/  @P0 IMAD.MOV.U32 R9, RZ, RZ, 0x4 ;  /* 0x00000004ff090424 */ /* 0x000fe200078e00ff */
[----:B------:R-:W-:Y:S01]  /*3ea0*/  @P0 MOV R11, 0x5 ;  /* 0x00000005000b0802 */ /* 0x000fe20000000f00 */
[----:B------:R-:W-:Y:S01]  /*3eb0*/  @P1 IMAD.MOV.U32 R9, RZ, RZ, 0x6 ;  /* 0x00000006ff091424 */ /* 0x000fe200078e00ff */
[----:B------:R-:W-:Y:S01]  /*3ec0*/  P2R R24, PR, RZ, 0x40 ;  /* 0x00000040ff187803 */ /* 0x000fe20000000000 */
[----:B------:R-:W-:Y:S01]  /*3ed0*/  @P1 IMAD.MOV.U32 R11, RZ, RZ, 0x7 ;  /* 0x00000007ff0b1424 */ /* 0x000fe200078e00ff */
[----:B-1----:R-:W-:-:S03]  /*3ee0*/  LEA R20, R13, R8, 0x18 ;  /* 0x000000080d147211 */ /* 0x002fc600078ec0ff */
[----:B------:R-:W-:Y:S02]  /*3ef0*/  @P2 IMAD.MOV.U32 R9, RZ, RZ, 0x6 ;  /* 0x00000006ff092424 */ /* 0x000fe400078e00ff */
[----:B------:R-:W-:Y:S02]  /*3f00*/  @P2 IMAD.MOV.U32 R11, RZ, RZ, 0xe ;  /* 0x0000000eff0b2424 */ /* 0x000fe400078e00ff */
[----:B------:R-:W-:Y:S01]  /*3f10*/  @P3 IMAD.MOV.U32 R9, RZ, RZ, 0x7 ;  /* 0x00000007ff093424 */ /* 0x000fe200078e00ff */
[----:B------:R-:W-:Y:S01]  /*3f20*/  @P4 MOV R9, 0x3 ;  /* 0x0000000300094802 */ /* 0x000fe20000000f00 */
[----:B------:R-:W-:Y:S02]  /*3f30*/  @P3 IMAD.MOV.U32 R11, RZ, RZ, 0xf ;  /* 0x0000000fff0b3424 */ /* 0x000fe400078e00ff */
[----:B------:R-:W-:Y:S02]  /*3f40*/  @P4 IMAD.MOV.U32 R11, RZ, RZ, 0xd ;  /* 0x0000000dff0b4424 */ /* 0x000fe400078e00ff */
[----:B------:R-:W-:-:S02]  /*3f50*/  @P5 IMAD.MOV.U32 R9, RZ, RZ, 0x5 ;  /* 0x00000005ff095424 */ /* 0x000fc400078e00ff */
[----:B------:R-:W-:Y:S02]  /*3f60*/  @P5 IMAD.MOV.U32 R11, RZ, RZ, 0xb ;  /* 0x0000000bff0b5424 */ /* 0x000fe400078e00ff */
[C---:B------:R-:W-:Y:S02]  /*3f70*/  IMAD R9, R32.reuse, 0x8, R9 ;  /* 0x0000000820097824 */ /* 0x040fe400078e0209 */
[----:B------:R-:W-:Y:S02]  /*3f80*/  IMAD R11, R32, 0x8, R11 ;  /* 0x00000008200b7824 */ /* 0x000fe400078e020b */
[C-C-:B------:R-:W-:Y:S02]  /*3f90*/  IMAD R9, R3.reuse, R9, R0.reuse ;  /* 0x0000000903097224 */ /* 0x140fe400078e0200 */
[----:B------:R-:W-:-:S03]  /*3fa0*/  IMAD R11, R3, R11, R0 ;  /* 0x0000000b030b7224 */ /* 0x000fc600078e0200 */
[----:B------:R-:W-:Y:S01]  /*3fb0*/  LEA R31, R9, R20, 0x4 ;  /* 0x00000014091f7211 */ /* 0x000fe200078e20ff */
[----:B------:R-:W-:-:S04]  /*3fc0*/  IMAD R35, R11, 0x10, R20 ;  /* 0x000000100b237824 */ /* 0x000fc800078e0214 */
[----:B------:R-:W-:Y:S04]  /*3fd0*/  LDS.128 R8, [R31] ;  /* 0x000000001f087984 */ /* 0x000fe80000000c00 */
[----:B------:R-:W0:Y:S02]  /*3fe0*/  LDS.128 R12, [R35] ;  /* 0x00000000230c7984 */ /* 0x000e240000000c00 */
[C-C-:B0-----:R-:W-:Y:S02]  /*3ff0*/  DADD R16, R8.reuse, R12.reuse ;  /* 0x0000000008107229 */ /* 0x141fe4000000000c */
[----:B------:R-:W-:Y:S01]  /*4000*/  DADD R8, R8, -R12 ;  /* 0x0000000008087229 */ /* 0x000fe2000000080c */
[----:B------:R-:W-:Y:S01]  /*4010*/  IMAD.SHL.U32 R12, R32, 0x8, RZ ;  /* 0x00000008200c7824 */ /* 0x000fe200078e00ff */
[----:B------:R-:W-:-:S02]  /*4020*/  DADD R18, R10, R14 ;  /* 0x000000000a127229 */ /* 0x000fc4000000000e */
[----:B------:R-:W-:Y:S01]  /*4030*/  DADD R10, R10, -R14 ;  /* 0x000000000a0a7229 */ /* 0x000fe2000000080e */
[C---:B------:R-:W-:Y:S02]  /*4040*/  VIADD R13, R12.reuse, 0x5 ;  /* 0x000000050c0d7836 */ /* 0x040fe40000000000 */
[----:B------:R-:W-:Y:S02]  /*4050*/  VIADD R12, R12, 0x6 ;  /* 0x000000060c0c7836 */ /* 0x000fe40000000000 */
[C-C-:B------:R-:W-:Y:S01]  /*4060*/  IMAD R13, R3.reuse, R13, R0.reuse ;  /* 0x0000000d030d7224 */ /* 0x140fe200078e0200 */
[----:B------:R0:W-:Y:S01]  /*4070*/  STS.128 [R31], R16 ;  /* 0x000000101f007388 */ /* 0x0001e20000000c00 */
[----:B------:R-:W-:Y:S02]  /*4080*/  IMAD R33, R3, R12, R0 ;  /* 0x0000000c03217224 */ /* 0x000fe400078e0200 */
[--C-:B------:R-:W-:Y:S01]  /*4090*/  IMAD R27, R13, 0x10, R20.reuse ;  /* 0x000000100d1b7824 */ /* 0x100fe200078e0214 */
[----:B------:R0:W-:Y:S01]  /*40a0*/  STS.128 [R35], R8 ;  /* 0x0000000823007388 */ /* 0x0001e20000000c00 */
[----:B------:R-:W-:-:S03]  /*40b0*/  IMAD R33, R33, 0x10, R20 ;  /* 0x0000001021217824 */ /* 0x000fc600078e0214 */
[----:B------:R-:W-:Y:S01]  /*40c0*/  LEA R25, R3, R27, 0x5 ;  /* 0x0000001b03197211 */ /* 0x000fe200078e28ff */
[----:B------:R-:W-:Y:S06]  /*40d0*/  BAR.SYNC.DEFER_BLOCKING 0x0 ;  /* 0x0000000000007b1d */ /* 0x000fec0000010000 */
[----:B------:R-:W-:Y:S05]  /*40e0*/  @!P6 BRA `(.L_x_42) ;  /* 0x000000000038e947 */ /* 0x000fea0003800000 */
[----:B------:R-:W-:-:S13]  /*40f0*/  ISETP.NE.AND P6, PT, R29, 0x2, PT ;  /* 0x000000021d00780c */ /* 0x000fda0003fc5270 */
[----:B------:R-:W-:Y:S05]  /*4100*/  @P6 BRA `(.L_x_43) ;  /* 0x0000000000506947 */ /* 0x000fea0003800000 */
[----:B0-----:R-:W-:-:S04]  /*4110*/  IMAD R8, R3, 0x4, R0 ;  /* 0x0000000403087824 */ /* 0x001fc800078e0200 */
[----:B------:R-:W-:-:S04]  /*4120*/  IMAD.IADD R9, R23, 0x1, R8 ;  /* 0x0000000117097824 */ /* 0x000fc800078e0208 */
[----:B------:R-:W-:Y:S02]  /*4130*/  IMAD R31, R9, 0x10, R20 ;  /* 0x00000010091f7824 */ /* 0x000fe400078e0214 */
[----:B------:R-:W-:Y:S04]  /*4140*/  LDS.128 R8, [R33] ;  /* 0x0000000021087984 */ /* 0x000fe80000000c00 */
[----:B------:R-:W0:Y:S02]  /*4150*/  LDS.128 R12, [R31] ;  /* 0x000000001f0c7984 */ /* 0x000e240000000c00 */
[----:B0-----:R-:W-:Y:S02]  /*4160*/  DADD R16, R12, R8 ;  /* 0x000000000c107229 */ /* 0x001fe40000000008 */
[----:B------:R-:W-:-:S02]  /*4170*/  DADD R18, R14, R10 ;  /* 0x000000000e127229 */ /* 0x000fc4000000000a */
[----:B------:R-:W-:Y:S02]  /*4180*/  DADD R8, R12, -R8 ;  /* 0x000000000c087229 */ /* 0x000fe40000000808 */
[----:B------:R-:W-:-:S03]  /*4190*/  DADD R10, R14, -R10 ;  /* 0x000000000e0a7229 */ /* 0x000fc6000000080a */
[----:B------:R1:W-:Y:S04]  /*41a0*/  STS.128 [R31], R16 ;  /* 0x000000101f007388 */ /* 0x0003e80000000c00 */
[----:B------:R1:W-:Y:S01]  /*41b0*/  STS.128 [R33], R8 ;  /* 0x0000000821007388 */ /* 0x0003e20000000c00 */
[----:B------:R-:W-:Y:S05]  /*41c0*/  BRA `(.L_x_43) ;  /* 0x0000000000207947 */ /* 0x000fea0003800000 */
.L_x_42:
[----:B0-----:R-:W-:Y:S04]  /*41d0*/  LDS.128 R8, [R27] ;  /* 0x000000001b087984 */ /* 0x001fe80000000c00 */
[----:B------:R-:W0:Y:S02]  /*41e0*/  LDS.128 R12, [R25] ;  /* 0x00000000190c7984 */ /* 0x000e240000000c00 */
[----:B0-----:R-:W-:Y:S02]  /*41f0*/  DADD R16, R8, R12 ;  /* 0x0000000008107229 */ /* 0x001fe4000000000c */
[----:B------:R-:W-:Y:S02]  /*4200*/  DADD R18, R10, R14 ;  /* 0x000000000a127229 */ /* 0x000fe4000000000e */
[----:B------:R-:W-:-:S02]  /*4210*/  DADD R8, R8, -R12 ;  /* 0x0000000008087229 */ /* 0x000fc4000000080c */
[----:B------:R-:W-:-:S03]  /*4220*/  DADD R10, R10, -R14 ;  /* 0x000000000a0a7229 */ /* 0x000fc6000000080e */
[----:B------:R0:W-:Y:S04]  /*4230*/  STS.128 [R27], R16 ;  /* 0x000000101b007388 */ /* 0x0001e80000000c00 */
[----:B------:R0:W-:Y:S04]  /*4240*/  STS.128 [R25], R8 ;  /* 0x0000000819007388 */ /* 0x0001e80000000c00 */
.L_x_43:
[----:B------:R-:W-:Y:S05]  /*4250*/  BSYNC.RECONVERGENT B2 ;  /* 0x0000000000027941 */ /* 0x000fea0003800200 */
.L_x_41:
[----:B------:R-:W-:Y:S01]  /*4260*/  BAR.SYNC.DEFER_BLOCKING 0x0 ;  /* 0x0000000000007b1d */ /* 0x000fe20000010000 */
[----:B------:R-:W-:Y:S02]  /*4270*/  ISETP.GT.AND P6, PT, R29, 0x1, PT ;  /* 0x000000011d00780c */ /* 0x000fe40003fc4270 */
[----:B01----:R-:W-:-:S03]  /*4280*/  LEA R8, R32, 0x3, 0x3 ;  /* 0x0000000320087811 */ /* 0x003fc600078e18ff */
[----:B------:R-:W-:Y:S02]  /*4290*/  BSSY.RECONVERGENT B2, `(.L_x_44) ;  /* 0x0000028000027945 */ /* 0x000fe40003800200 */
[----:B------:R-:W-:-:S04]  /*42a0*/  IMAD R31, R3, R8, R0 ;  /* 0x00000008031f7224 */ /* 0x000fc800078e0200 */
[----:B------:R-:W-:Y:S02]  /*42b0*/  IMAD R31, R31, 0x10, R20 ;  /* 0x000000101f1f7824 */ /* 0x000fe400078e0214 */
[----:B------:R-:W-:Y:S05]  /*42c0*/  @P6 BRA `(.L_x_45) ;  /* 0x00000000004c6947 */ /* 0x000fea0003800000 */
[----:B------:R-:W-:-:S05]  /*42d0*/  VIMNMX.U32 R8, PT, PT, R29, 0x2, PT ;  /* 0x000000021d087848 */ /* 0x000fca0003fe0000 */
[----:B------:R-:W-:-:S04]  /*42e0*/  IMAD.SHL.U32 R10, R8, 0x4, RZ ;  /* 0x00000004080a7824 */ /* 0x000fc800078e00ff */
[----:B------:R-:W0:Y:S02]  /*42f0*/  LDC R8, c[0x2][R10] ;  /* 0x008000000a087b82 */ /* 0x000e240000000800 */
[----:B0-----:R-:W-:-:S04]  /*4300*/  SHF.R.S32.HI R9, RZ, 0x1f, R8 ;  /* 0x0000001fff097819 */ /* 0x001fc80000011408 */
.L_x_68:
[----:B------:R-:W-:Y:S05]  /*4310*/  BRX R8 -0x4320                                     (*"BRANCH_TARGETS .L_x_69,.L_x_70,.L_x_46"*) ;  /* 0xffffffbc08387949 */ /* 0x000fea000383ffff */
.L_x_70:
[----:B------:R-:W0:Y:S02]  /*4320*/  LDS.128 R8, [R31] ;  /* 0x000000001f087984 */ /* 0x000e240000000c00 */
[----:B0-----:R-:W-:Y:S02]  /*4330*/  DMUL R14, R10, UR62 ;  /* 0x0000003e0a0e7c28 */ /* 0x001fe40008000000 */
[----:B------:R-:W-:-:S06]  /*4340*/  DMUL R12, R8, UR62 ;  /* 0x0000003e080c7c28 */ /* 0x000fcc0008000000 */
[----:B------:R-:W-:Y:S02]  /*4350*/  DFMA R8, R8, UR60, -R14 ;  /* 0x0000003c08087c2b */ /* 0x000fe4000800080e */
[----:B------:R-:W-:-:S07]  /*4360*/  DFMA R10, R10, UR60, R12 ;  /* 0x0000003c0a0a7c2b */ /* 0x000fce000800000c */
[----:B------:R0:W-:Y:S01]  /*4370*/  STS.128 [R31], R8 ;  /* 0x000000081f007388 */ /* 0x0001e20000000c00 */
[----:B------:R-:W-:Y:S05]  /*4380*/  BRA `(.L_x_46) ;  /* 0x0000000000607947 */ /* 0x000fea0003800000 */
.L_x_69:
[----:B------:R-:W0:Y:S02]  /*4390*/  LDS.128 R8, [R25] ;  /* 0x0000000019087984 */ /* 0x000e240000000c00 */
[----:B0-----:R-:W-:Y:S02]  /*43a0*/  DMUL R14, R10, UR66 ;  /* 0x000000420a0e7c28 */ /* 0x001fe40008000000 */
[----:B------:R-:W-:-:S06]  /*43b0*/  DMUL R12, R8, UR66 ;  /* 0x00000042080c7c28 */ /* 0x000fcc0008000000 */
[----:B------:R-:W-:Y:S02]  /*43c0*/  DFMA R8, R8, UR64, -R14 ;  /* 0x0000004008087c2b */ /* 0x000fe4000800080e */
[----:B------:R-:W-:-:S07]  /*43d0*/  DFMA R10, R10, UR64, R12 ;  /* 0x000000400a0a7c2b */ /* 0x000fce000800000c */
[----:B------:R1:W-:Y:S01]  /*43e0*/  STS.128 [R25], R8 ;  /* 0x0000000819007388 */ /* 0x0003e20000000c00 */
[----:B------:R-:W-:Y:S05]  /*43f0*/  BRA `(.L_x_46) ;  /* 0x0000000000447947 */ /* 0x000fea0003800000 */
.L_x_45:
[----:B------:R-:W-:-:S13]  /*4400*/  ISETP.NE.AND P6, PT, R29, 0x2, PT ;  /* 0x000000021d00780c */ /* 0x000fda0003fc5270 */
[----:B------:R-:W-:Y:S05]  /*4410*/  @!P6 BRA `(.L_x_47) ;  /* 0x000000000024e947 */ /* 0x000fea0003800000 */
[----:B------:R-:W-:-:S13]  /*4420*/  ISETP.NE.AND P6, PT, R24, RZ, PT ;  /* 0x000000ff1800720c */ /* 0x000fda0003fc5270 */
[----:B------:R-:W-:Y:S05]  /*4430*/  @P6 BRA `(.L_x_46) ;  /* 0x0000000000346947 */ /* 0x000fea0003800000 */
[----:B------:R-:W0:Y:S02]  /*4440*/  LDS.128 R8, [R33] ;  /* 0x0000000021087984 */ /* 0x000e240000000c00 */
[----:B0-----:R-:W-:Y:S02]  /*4450*/  DMUL R14, R10, UR70 ;  /* 0x000000460a0e7c28 */ /* 0x001fe40008000000 */
[----:B------:R-:W-:-:S06]  /*4460*/  DMUL R12, R8, UR70 ;  /* 0x00000046080c7c28 */ /* 0x000fcc0008000000 */
[----:B------:R-:W-:Y:S02]  /*4470*/  DFMA R8, R8, UR68, -R14 ;  /* 0x0000004408087c2b */ /* 0x000fe4000800080e */
[----:B------:R-:W-:-:S07]  /*4480*/  DFMA R10, R10, UR68, R12 ;  /* 0x000000440a0a7c2b */ /* 0x000fce000800000c */
[----:B------:R3:W-:Y:S01]  /*4490*/  STS.128 [R33], R8 ;  /* 0x0000000821007388 */ /* 0x0007e20000000c00 */
[----:B------:R-:W-:Y:S05]  /*44a0*/  BRA `(.L_x_46) ;  /* 0x0000000000187947 */ /* 0x000fea0003800000 */
.L_x_47:
[----:B------:R-:W0:Y:S02]  /*44b0*/  LDS.128 R8, [R27] ;  /* 0x000000001b087984 */ /* 0x000e240000000c00 */
[----:B0-----:R-:W-:Y:S02]  /*44c0*/  DMUL R14, R10, UR74 ;  /* 0x0000004a0a0e7c28 */ /* 0x001fe40008000000 */
[----:B------:R-:W-:-:S06]  /*44d0*/  DMUL R12, R8, UR74 ;  /* 0x0000004a080c7c28 */ /* 0x000fcc0008000000 */
[----:B------:R-:W-:Y:S02]  /*44e0*/  DFMA R8, R8, UR72, -R14 ;  /* 0x0000004808087c2b */ /* 0x000fe4000800080e */
[----:B------:R-:W-:-:S07]  /*44f0*/  DFMA R10, R10, UR72, R12 ;  /* 0x000000480a0a7c2b */ /* 0x000fce000800000c */
[----:B------:R2:W-:Y:S04]  /*4500*/  STS.128 [R27], R8 ;  /* 0x000000081b007388 */ /* 0x0005e80000000c00 */
.L_x_46:
[----:B------:R-:W-:Y:S05]  /*4510*/  BSYNC.RECONVERGENT B2 ;  /* 0x0000000000027941 */ /* 0x000fea0003800200 */
.L_x_44:
[----:B0123--:R-:W-:Y:S01]  /*4520*/  IMAD.MOV.U32 R8, RZ, RZ, -0x1 ;  /* 0xffffffffff087424 */ /* 0x00ffe200078e00ff */
[----:B------:R-:W-:Y:S04]  /*4530*/  BAR.SYNC.DEFER_BLOCKING 0x0 ;  /* 0x0000000000007b1d */ /* 0x000fe80000010000 */
[----:B------:R-:W-:Y:S02]  /*4540*/  VIADDMNMX.U32 R8, R29, R8, 0x2, PT ;  /* 0x000000021d087446 */ /* 0x000fe40003800008 */
[----:B------:R-:W-:Y:S02]  /*4550*/  BSSY.RECONVERGENT B2, `(.L_x_48) ;  /* 0x0000026000027945 */ /* 0x000fe40003800200 */
[----:B------:R-:W-:-:S04]  /*4560*/  SHF.L.U32 R10, R8, 0x2, RZ ;  /* 0x00000002080a7819 */ /* 0x000fc800000006ff */
[----:B------:R-:W0:Y:S02]  /*4570*/  LDC R8, c[0x2][R10+0xc] ;  /* 0x008003000a087b82 */ /* 0x000e240000000800 */
[----:B0-----:R-:W-:-:S04]  /*4580*/  SHF.R.S32.HI R9, RZ, 0x1f, R8 ;  /* 0x0000001fff097819 */ /* 0x001fc80000011408 */
.L_x_72:
[----:B------:R-:W-:Y:S05]  /*4590*/  BRX R8 -0x45a0                                     (*"BRANCH_TARGETS .L_x_73,.L_x_74,.L_x_75"*) ;  /* 0xffffffb808987949 */ /* 0x000fea000383ffff */
.L_x_75:
[----:B------:R-:W-:-:S13]  /*45a0*/  ISETP.NE.AND P6, PT, R29, RZ, PT ;  /* 0x000000ff1d00720c */ /* 0x000fda0003fc5270 */
[----:B------:R-:W-:Y:S05]  /*45b0*/  @P6 BRA `(.L_x_49) ;  /* 0x00000000007c6947 */ /* 0x000fea0003800000 */
[----:B------:R-:W-:-:S04]  /*45c0*/  IMAD.IADD R23, R0, 0x1, R23 ;  /* 0x0000000100177824 */ /* 0x000fc800078e0217 */
[----:B------:R-:W-:-:S04]  /*45d0*/  IMAD R23, R23, 0x10, R20 ;  /* 0x0000001017177824 */ /* 0x000fc800078e0214 */
[----:B------:R-:W-:Y:S01]  /*45e0*/  IMAD R25, R3, 0x20, R23 ;  /* 0x0000002003197824 */ /* 0x000fe200078e0217 */
[----:B------:R-:W-:Y:S04]  /*45f0*/  LDS.128 R8, [R23] ;  /* 0x0000000017087984 */ /* 0x000fe80000000c00 */
[----:B------:R-:W0:Y:S02]  /*4600*/  LDS.128 R12, [R25] ;  /* 0x00000000190c7984 */ /* 0x000e240000000c00 */
[----:B0-----:R-:W-:Y:S02]  /*4610*/  DADD R16, R8, R12 ;  /* 0x0000000008107229 */ /* 0x001fe4000000000c */
[----:B------:R-:W-:Y:S02]  /*4620*/  DADD R18, R10, R14 ;  /* 0x000000000a127229 */ /* 0x000fe4000000000e */
[----:B------:R-:W-:-:S02]  /*4630*/  DADD R8, R8, -R12 ;  /* 0x0000000008087229 */ /* 0x000fc4000000080c */
[----:B------:R-:W-:-:S03]  /*4640*/  DADD R10, R10, -R14 ;  /* 0x000000000a0a7229 */ /* 0x000fc6000000080e */
[----:B------:R0:W-:Y:S04]  /*4650*/  STS.128 [R23], R16 ;  /* 0x0000001017007388 */ /* 0x0001e80000000c00 */
[----:B------:R0:W-:Y:S01]  /*4660*/  STS.128 [R25], R8 ;  /* 0x0000000819007388 */ /* 0x0001e20000000c00 */
[----:B------:R-:W-:Y:S05]  /*4670*/  BRA `(.L_x_49) ;  /* 0x00000000004c7947 */ /* 0x000fea0003800000 */
.L_x_73:
[----:B------:R-:W-:Y:S01]  /*4680*/  IADD3 R23, PT, PT, R23, R0, R3 ;  /* 0x0000000017177210 */ /* 0x000fe20007ffe003 */
[----:B------:R-:W-:Y:S04]  /*4690*/  LDS.128 R8, [R31] ;  /* 0x000000001f087984 */ /* 0x000fe80000000c00 */
[----:B------:R-:W-:-:S05]  /*46a0*/  IMAD R23, R23, 0x10, R20 ;  /* 0x0000001017177824 */ /* 0x000fca00078e0214 */
[----:B------:R-:W0:Y:S02]  /*46b0*/  LDS.128 R12, [R23] ;  /* 0x00000000170c7984 */ /* 0x000e240000000c00 */
[----:B0-----:R-:W-:Y:S02]  /*46c0*/  DADD R16, R12, R8 ;  /* 0x000000000c107229 */ /* 0x001fe40000000008 */
[----:B------:R-:W-:Y:S02]  /*46d0*/  DADD R18, R14, R10 ;  /* 0x000000000e127229 */ /* 0x000fe4000000000a */
[----:B------:R-:W-:Y:S02]  /*46e0*/  DADD R8, R12, -R8 ;  /* 0x000000000c087229 */ /* 0x000fe40000000808 */
[----:B------:R-:W-:-:S03]  /*46f0*/  DADD R10, R14, -R10 ;  /* 0x000000000e0a7229 */ /* 0x000fc6000000080a */
[----:B------:R1:W-:Y:S04]  /*4700*/  STS.128 [R23], R16 ;  /* 0x0000001017007388 */ /* 0x0003e80000000c00 */
[----:B------:R1:W-:Y:S01]  /*4710*/  STS.128 [R31], R8 ;  /* 0x000000081f007388 */ /* 0x0003e20000000c00 */
[----:B------:R-:W-:Y:S05]  /*4720*/  BRA `(.L_x_49) ;  /* 0x0000000000207947 */ /* 0x000fea0003800000 */
.L_x_74:
        /* <DEDUP_REMOVED lines=8> */
.L_x_49:
[----:B------:R-:W-:Y:S05]  /*47b0*/  BSYNC.RECONVERGENT B2 ;  /* 0x0000000000027941 */ /* 0x000fea0003800200 */
.L_x_48:
[----:B012---:R-:W-:Y:S01]  /*47c0*/  P2R R8, PR, RZ, 0x20 ;  /* 0x00000020ff087803 */ /* 0x007fe20000000000 */
[----:B------:R-:W-:Y:S01]  /*47d0*/  BAR.SYNC.DEFER_BLOCKING 0x0 ;  /* 0x0000000000007b1d */ /* 0x000fe20000010000 */
[----:B------:R-:W-:Y:S02]  /*47e0*/  ISETP.NE.AND P5, PT, R22, RZ, PT ;  /* 0x000000ff1600720c */ /* 0x000fe40003fa5270 */
[----:B------:R-:W-:-:S11]  /*47f0*/  ISETP.NE.AND P6, PT, R21, RZ, PT ;  /* 0x000000ff1500720c */ /* 0x000fd60003fc5270 */
[----:B------:R-:W-:Y:S02]  /*4800*/  @P5 IMAD.MOV.U32 R9, RZ, RZ, RZ ;  /* 0x000000ffff095224 */ /* 0x000fe400078e00ff */
[----:B------:R-:W-:Y:S01]  /*4810*/  @P5 IMAD.MOV.U32 R11, RZ, RZ, 0x4 ;  /* 0x00000004ff0b5424 */ /* 0x000fe200078e00ff */
[----:B------:R-:W-:Y:S01]  /*4820*/  ISETP.NE.AND P5, PT, R8, RZ, PT ;  /* 0x000000ff0800720c */ /* 0x000fe20003fa5270 */
[----:B------:R-:W-:Y:S01]  /*4830*/  @P6 IMAD.MOV.U32 R11, RZ, RZ, 0x5 ;  /* 0x00000005ff0b6424 */ /* 0x000fe200078e00ff */
[----:B------:R-:W-:Y:S01]  /*4840*/  @P6 MOV R9, 0x1 ;  /* 0x0000000100096802 */ /* 0x000fe20000000f00 */
[----:B------:R-:W-:Y:S02]  /*4850*/  @P0 IMAD.MOV.U32 R9, RZ, RZ, 0x2 ;  /* 0x00000002ff090424 */ /* 0x000fe400078e00ff */
[----:B------:R-:W-:Y:S02]  /*4860*/  @P1 IMAD.MOV.U32 R9, RZ, RZ, 0x3 ;  /* 0x00000003ff091424 */ /* 0x000fe400078e00ff */
[----:B------:R-:W-:-:S02]  /*4870*/  @P0 IMAD.MOV.U32 R11, RZ, RZ, 0x6 ;  /* 0x00000006ff0b0424 */ /* 0x000fc400078e00ff */
[----:B------:R-:W-:Y:S02]  /*4880*/  @P2 IMAD.MOV.U32 R9, RZ, RZ, 0x6 ;  /* 0x00000006ff092424 */ /* 0x000fe400078e00ff */
[----:B------:R-:W-:Y:S01]  /*4890*/  @P1 IMAD.MOV.U32 R11, RZ, RZ, 0x7 ;  /* 0x00000007ff0b1424 */ /* 0x000fe200078e00ff */
[----:B------:R-:W-:Y:S01]  /*48a0*/  @P2 MOV R11, 0xe ;  /* 0x0000000e000b2802 */ /* 0x000fe20000000f00 */
[----:B------:R-:W-:Y:S02]  /*48b0*/  @P3 IMAD.MOV.U32 R9, RZ, RZ, 0x7 ;  /* 0x00000007ff093424 */ /* 0x000fe400078e00ff */
[----:B------:R-:W-:Y:S02]  /*48c0*/  @P4 IMAD.MOV.U32 R9, RZ, RZ, 0x3 ;  /* 0x00000003ff094424 */ /* 0x000fe400078e00ff */
[----:B------:R-:W-:Y:S02]  /*48d0*/  @P3 IMAD.MOV.U32 R11, RZ, RZ, 0xf ;  /* 0x0000000fff0b3424 */ /* 0x000fe400078e00ff */
[----:B------:R-:W-:-:S02]  /*48e0*/  @P5 IMAD.MOV.U32 R9, RZ, RZ, 0x5 ;  /* 0x00000005ff095424 */ /* 0x000fc400078e00ff */
[----:B------:R-:W-:Y:S02]  /*48f0*/  @P4 IMAD.MOV.U32 R11, RZ, RZ, 0xd ;  /* 0x0000000dff0b4424 */ /* 0x000fe400078e00ff */
[----:B------:R-:W-:Y:S01]  /*4900*/  @P5 IMAD.MOV.U32 R11, RZ, RZ, 0xb ;  /* 0x0000000bff0b5424 */ /* 0x000fe200078e00ff */
[----:B------:R-:W-:-:S03]  /*4910*/  LEA R9, R32, R9, 0x3 ;  /* 0x0000000920097211 */ /* 0x000fc600078e18ff */
[----:B------:R-:W-:Y:S02]  /*4920*/  IMAD R11, R32, 0x8, R11 ;  /* 0x00000008200b7824 */ /* 0x000fe400078e020b */
        /* <DEDUP_REMOVED lines=12> */
[----:B------:R-:W-:Y:S06]  /*49f0*/  BAR.SYNC.DEFER_BLOCKING 0x0 ;  /* 0x0000000000007b1d */ /* 0x000fec0000010000 */
.L_x_19:
[----:B------:R-:W-:Y:S05]  /*4a00*/  BSYNC B0 ;  /* 0x0000000000007941 */ /* 0x000fea0003800000 */
.L_x_18:
[----:B------:R-:W-:Y:S02]  /*4a10*/  ISETP.NE.AND P1, PT, R6, RZ, PT ;  /* 0x000000ff0600720c */ /* 0x000fe40003f25270 */
[----:B------:R-:W-:-:S05]  /*4a20*/  IADD3 R36, P0, PT, R36, 0x10, RZ ;  /* 0x0000001024247810 */ /* 0x000fca0007f1e0ff */
[----:B------:R-:W-:-:S06]  /*4a30*/  IMAD.X R37, RZ, RZ, R37, P0 ;  /* 0x000000ffff257224 */ /* 0x000fcc00000e0625 */
[----:B------:R-:W-:Y:S05]  /*4a40*/  @P1 BRA `(.L_x_50) ;  /* 0xffffffc800101947 */ /* 0x000fea000383ffff */
[----:B------:R-:W-:Y:S05]  /*4a50*/  BSYNC B1 ;  /* 0x0000000000017941 */ /* 0x000fea0003800000 */
.L_x_17:
[----:B------:R-:W-:Y:S01]  /*4a60*/  MOV.SPILL R0, UR6 ;  /* 0x0000000600007c02 */ /* 0x000fe20009000f00 */
[----:B------:R-:W-:Y:S01]  /*4a70*/  UMOV UR6, 0x400 ;  /* 0x0000040000067882 */ /* 0x000fe20000000000 */
[----:B------:R-:W-:Y:S01]  /*4a80*/  MOV.SPILL R2, UR7 ;  /* 0x0000000700027c02 */ /* 0x000fe20009000f00 */
[----:B------:R-:W-:Y:S02]  /*4a90*/  UIADD3 UR7, UPT, UPT, UR6, 0x800, URZ ;  /* 0x0000080006077890 */ /* 0x000fe4000fffe0ff */
[----:B------:R-:W4:Y:S02]  /*4aa0*/  S2UR UR6, SR_CgaCtaId ;  /* 0x00000000000679c3 */ /* 0x000f240000008800 */
[----:B----4-:R-:W-:Y:S01]  /*4ab0*/  ULEA UR7, UR6, UR7, 0x18 ;  /* 0x0000000706077291 */ /* 0x010fe2000f8ec0ff */
[----:B------:R-:W-:Y:S02]  /*4ac0*/  R2UR.FILL UR6, R0 ;  /* 0x00000000000672ca */ /* 0x000fe400004e0000 */
[----:B------:R-:W0:Y:S03]  /*4ad0*/  S2R R0, SR_TID.X ;  /* 0x0000000000007919 */ /* 0x000e260000002100 */
[----:B0123--:R-:W-:-:S02]  /*4ae0*/  LEA R8, R0, UR7, 0x4 ;  /* 0x0000000700087c11 */ /* 0x00ffc4000f8e20ff */
[----:B------:R-:W0:Y:S01]  /*4af0*/  LDC R0, c[0x0][0x394] ;  /* 0x0000e500ff007b82 */ /* 0x000e220000000800 */
[----:B------:R-:W-:-:S07]  /*4b00*/  R2UR.FILL UR7, R2 ;  /* 0x00000000020772ca */ /* 0x000fce00004e0000 */
[----:B------:R-:W1:Y:S01]  /*4b10*/  LDC.64 R2, c[0x0][0x380] ;  /* 0x0000e000ff027b82 */ /* 0x000e620000000a00 */
[----:B0-----:R-:W-:-:S05]  /*4b20*/  SHF.R.S32.HI R7, RZ, 0x1, R0 ;  /* 0x00000001ff077819 */ /* 0x001fca0000011400 */
[----:B------:R-:W-:Y:S02]  /*4b30*/  IMAD R12, R7, 0x10, R8 ;  /* 0x00000010070c7824 */ /* 0x000fe400078e0208 */
[----:B------:R-:W0:Y:S01]  /*4b40*/  LDS.128 R8, [R8] ;  /* 0x0000000008087984 */ /* 0x000e220000000c00 */
[----:B-1----:R-:W-:-:S03]  /*4b50*/  IMAD.WIDE.U32 R2, R5, 0x10, R2 ;  /* 0x0000001005027825 */ /* 0x002fc600078e0002 */
[----:B------:R-:W1:Y:S01]  /*4b60*/  LDS.128 R12, [R12] ;  /* 0x000000000c0c7984 */ /* 0x000e620000000c00 */
[----:B------:R-:W-:-:S03]  /*4b70*/  IMAD.WIDE R6, R7, 0x10, R2 ;  /* 0x0000001007067825 */ /* 0x000fc600078e0202 */
[----:B0-----:R-:W-:Y:S04]  /*4b80*/  STG.E.64 desc[UR76][R2.64], R8 ;  /* 0x0000000802007986 */ /* 0x001fe8000c101b4c */
[----:B------:R-:W-:Y:S04]  /*4b90*/  STG.E.64 desc[UR76][R2.64+0x8], R10 ;  /* 0x0000080a02007986 */ /* 0x000fe8000c101b4c */
[----:B-1----:R-:W-:Y:S04]  /*4ba0*/  STG.E.64 desc[UR76][R6.64], R12 ;  /* 0x0000000c06007986 */ /* 0x002fe8000c101b4c */
[----:B------:R-:W-:Y:S01]  /*4bb0*/  STG.E.64 desc[UR76][R6.64+0x8], R14 ;  /* 0x0000080e06007986 */ /* 0x000fe2000c101b4c */
[----:B------:R-:W-:Y:S05]  /*4bc0*/  EXIT ;  /* 0x000000000000794d */ /* 0x000fea0003800000 */
.L_x_51:
[----:B------:R-:W-:-:S00]  /*4bd0*/  BRA `(.L_x_51) ;  /* 0xfffffffc00fc7947 */ /* 0x000fc0000383ffff */
[----:B------:R-:W-:-:S00]  /*4be0*/  NOP ;  /* 0x0000000000007918 */ /* 0x000fc00000000000 */
        /* <DEDUP_REMOVED lines=9> */
.L_x_76:


//--------------------- .nv.shared._Z18bfu_forward_kernelP2c2PK9StageDescii --------------------------
	.section	.nv.shared._Z18bfu_forward_kernelP2c2PK9StageDescii,"aw",@nobits
	.sectionflags	@""
	.align	16
.nv.shared._Z18bfu_forward_kernelP2c2PK9StageDescii:
	.zero		3072


//--------------------- .nv.shared.reserved.0     --------------------------
	.section	.nv.shared.reserved.0,"aw",@nobits
	.weak		__nv_reservedSMEM_offset_0_alias
	.size		__nv_reservedSMEM_offset_0_alias, 0, 64
	.other		__nv_reservedSMEM_offset_0_alias,@"STO_CUDA_RESERVED_SHARED STV_DEFAULT"
__nv_reservedSMEM_offset_0_alias:
	.zero		0
	.zero		64


//--------------------- .nv.constant0._Z18bfu_forward_kernelP2c2PK9StageDescii --------------------------
	.section	.nv.constant0._Z18bfu_forward_kernelP2c2PK9StageDescii,"a",@progbits
	.sectionflags	@""
	.align	4
.nv.constant0._Z18bfu_forward_kernelP2c2PK9StageDescii:
	.zero		920


//--------------------- SYMBOLS --------------------------

	.type		.nv.reservedSmem.offset0,@object
	.size		.nv.reservedSmem.offset0,0x4
	.type		.nv.reservedSmem.cap,@object
	.size		.nv.reservedSmem.cap,0x4
